//
// Generated by NVIDIA NVVM Compiler
//
// Compiler Build ID: CL-36424714
// Cuda compilation tools, release 13.0, V13.0.88
// Based on NVVM 20.0.0
//

.version 9.0
.target sm_100
.address_size 64

	// .globl	_Z12histogram_3dPfiPKfiiiiiiiiii
.const .align 4 .b8 bins_limits[164];
.extern .shared .align 16 .b8 SLICE[];

.visible .entry _Z12histogram_3dPfiPKfiiiiiiiiii(
	.param .u64 .ptr .align 1 _Z12histogram_3dPfiPKfiiiiiiiiii_param_0,
	.param .u32 _Z12histogram_3dPfiPKfiiiiiiiiii_param_1,
	.param .u64 .ptr .align 1 _Z12histogram_3dPfiPKfiiiiiiiiii_param_2,
	.param .u32 _Z12histogram_3dPfiPKfiiiiiiiiii_param_3,
	.param .u32 _Z12histogram_3dPfiPKfiiiiiiiiii_param_4,
	.param .u32 _Z12histogram_3dPfiPKfiiiiiiiiii_param_5,
	.param .u32 _Z12histogram_3dPfiPKfiiiiiiiiii_param_6,
	.param .u32 _Z12histogram_3dPfiPKfiiiiiiiiii_param_7,
	.param .u32 _Z12histogram_3dPfiPKfiiiiiiiiii_param_8,
	.param .u32 _Z12histogram_3dPfiPKfiiiiiiiiii_param_9,
	.param .u32 _Z12histogram_3dPfiPKfiiiiiiiiii_param_10,
	.param .u32 _Z12histogram_3dPfiPKfiiiiiiiiii_param_11,
	.param .u32 _Z12histogram_3dPfiPKfiiiiiiiiii_param_12
)
{
	.reg .pred 	%p<232>;
	.reg .b32 	%r<580>;
	.reg .b32 	%f<307>;
	.reg .b64 	%rd<65>;

	ld.param.u64 	%rd5, [_Z12histogram_3dPfiPKfiiiiiiiiii_param_0];
	ld.param.u32 	%r159, [_Z12histogram_3dPfiPKfiiiiiiiiii_param_1];
	ld.param.u64 	%rd6, [_Z12histogram_3dPfiPKfiiiiiiiiii_param_2];
	ld.param.u32 	%r160, [_Z12histogram_3dPfiPKfiiiiiiiiii_param_3];
	ld.param.u32 	%r161, [_Z12histogram_3dPfiPKfiiiiiiiiii_param_4];
	ld.param.u32 	%r162, [_Z12histogram_3dPfiPKfiiiiiiiiii_param_5];
	ld.param.u32 	%r165, [_Z12histogram_3dPfiPKfiiiiiiiiii_param_6];
	ld.param.u32 	%r166, [_Z12histogram_3dPfiPKfiiiiiiiiii_param_7];
	ld.param.u32 	%r167, [_Z12histogram_3dPfiPKfiiiiiiiiii_param_8];
	ld.param.u32 	%r168, [_Z12histogram_3dPfiPKfiiiiiiiiii_param_9];
	ld.param.u32 	%r163, [_Z12histogram_3dPfiPKfiiiiiiiiii_param_10];
	ld.param.u32 	%r169, [_Z12histogram_3dPfiPKfiiiiiiiiii_param_11];
	ld.param.u32 	%r164, [_Z12histogram_3dPfiPKfiiiiiiiiii_param_12];
	neg.s32 	%r1, %r164;
	cvta.to.global.u64 	%rd1, %rd5;
	cvta.to.global.u64 	%rd2, %rd6;
	mov.u32 	%r2, %ntid.x;
	shl.b32 	%r3, %r164, 1;
	add.s32 	%r4, %r3, %r2;
	mov.u32 	%r5, %ntid.y;
	add.s32 	%r6, %r3, %r5;
	mov.u32 	%r170, %ctaid.x;
	mul.lo.s32 	%r171, %r170, %r2;
	add.s32 	%r7, %r165, %r171;
	mov.u32 	%r172, %ctaid.y;
	mul.lo.s32 	%r173, %r172, %r5;
	add.s32 	%r8, %r167, %r173;
	mov.u32 	%r9, %tid.y;
	mov.u32 	%r10, %tid.x;
	mad.lo.s32 	%r11, %r9, %r2, %r10;
	sub.s32 	%r12, %r166, %r165;
	sub.s32 	%r13, %r168, %r167;
	sub.s32 	%r14, %r169, %r163;
	add.s32 	%r15, %r10, %r171;
	add.s32 	%r16, %r9, %r173;
	setp.lt.s32 	%p7, %r159, 1;
	@%p7 bra 	$L__BB0_12;
	mul.lo.s32 	%r17, %r2, %r5;
	mad.lo.s32 	%r18, %r6, %r4, %r11;
	add.s32 	%r175, %r159, -1;
	and.b32  	%r19, %r159, 7;
	setp.lt.u32 	%p8, %r175, 7;
	mov.b32 	%r539, 0;
	@%p8 bra 	$L__BB0_4;
	and.b32  	%r539, %r159, 2147483640;
	mov.b32 	%r537, 0;
$L__BB0_3:
	.pragma "nounroll";
	mad.lo.s32 	%r177, %r17, %r537, %r18;
	shl.b32 	%r178, %r177, 2;
	mov.u32 	%r179, SLICE;
	add.s32 	%r180, %r179, %r178;
	mov.b32 	%r181, 0;
	st.shared.u32 	[%r180], %r181;
	shl.b32 	%r182, %r17, 2;
	add.s32 	%r183, %r180, %r182;
	st.shared.u32 	[%r183], %r181;
	add.s32 	%r184, %r183, %r182;
	st.shared.u32 	[%r184], %r181;
	add.s32 	%r185, %r184, %r182;
	st.shared.u32 	[%r185], %r181;
	add.s32 	%r186, %r185, %r182;
	st.shared.u32 	[%r186], %r181;
	add.s32 	%r187, %r186, %r182;
	st.shared.u32 	[%r187], %r181;
	add.s32 	%r188, %r187, %r182;
	st.shared.u32 	[%r188], %r181;
	add.s32 	%r189, %r188, %r182;
	st.shared.u32 	[%r189], %r181;
	add.s32 	%r537, %r537, 8;
	setp.ne.s32 	%p9, %r537, %r539;
	@%p9 bra 	$L__BB0_3;
$L__BB0_4:
	setp.eq.s32 	%p10, %r19, 0;
	@%p10 bra 	$L__BB0_12;
	and.b32  	%r24, %r159, 3;
	setp.lt.u32 	%p11, %r19, 4;
	@%p11 bra 	$L__BB0_7;
	mad.lo.s32 	%r190, %r17, %r539, %r18;
	shl.b32 	%r191, %r190, 2;
	mov.u32 	%r192, SLICE;
	add.s32 	%r193, %r192, %r191;
	mov.b32 	%r194, 0;
	st.shared.u32 	[%r193], %r194;
	shl.b32 	%r195, %r17, 2;
	add.s32 	%r196, %r193, %r195;
	st.shared.u32 	[%r196], %r194;
	add.s32 	%r197, %r196, %r195;
	st.shared.u32 	[%r197], %r194;
	add.s32 	%r198, %r197, %r195;
	st.shared.u32 	[%r198], %r194;
	add.s32 	%r539, %r539, 4;
$L__BB0_7:
	setp.eq.s32 	%p12, %r24, 0;
	@%p12 bra 	$L__BB0_12;
	setp.eq.s32 	%p13, %r24, 1;
	@%p13 bra 	$L__BB0_10;
	mad.lo.s32 	%r199, %r17, %r539, %r18;
	shl.b32 	%r200, %r199, 2;
	mov.u32 	%r201, SLICE;
	add.s32 	%r202, %r201, %r200;
	mov.b32 	%r203, 0;
	st.shared.u32 	[%r202], %r203;
	shl.b32 	%r204, %r17, 2;
	add.s32 	%r205, %r202, %r204;
	st.shared.u32 	[%r205], %r203;
	add.s32 	%r539, %r539, 2;
$L__BB0_10:
	and.b32  	%r206, %r159, 1;
	setp.eq.b32 	%p14, %r206, 1;
	not.pred 	%p15, %p14;
	@%p15 bra 	$L__BB0_12;
	mad.lo.s32 	%r207, %r17, %r539, %r18;
	shl.b32 	%r208, %r207, 2;
	mov.u32 	%r209, SLICE;
	add.s32 	%r210, %r209, %r208;
	mov.b32 	%r211, 0;
	st.shared.u32 	[%r210], %r211;
$L__BB0_12:
	bar.sync 	0;
	setp.lt.s32 	%p16, %r164, %r1;
	@%p16 bra 	$L__BB0_31;
	mul.lo.s32 	%r29, %r6, %r4;
	mul.lo.s32 	%r30, %r5, %r2;
	add.s32 	%r31, %r164, %r9;
	add.s32 	%r32, %r164, %r10;
	cvt.rn.f32.s32 	%f1, %r159;
	add.s32 	%r33, %r29, %r11;
	add.s32 	%r212, %r159, 1;
	and.b32  	%r34, %r212, 7;
	add.s32 	%r213, %r3, 1;
	and.b32  	%r35, %r212, -8;
	and.b32  	%r36, %r212, 3;
	and.b32  	%r37, %r213, -4;
	and.b32  	%r38, %r164, 1;
	mov.u64 	%rd19, bins_limits;
	mov.u32 	%r541, %r1;
$L__BB0_14:
	setp.ge.s32 	%p17, %r11, %r29;
	@%p17 bra 	$L__BB0_70;
	setp.lt.s32 	%p18, %r159, 0;
	@%p18 bra 	$L__BB0_68;
	add.s32 	%r214, %r541, %r163;
	mul.lo.s32 	%r46, %r214, %r161;
	setp.lt.s32 	%p19, %r214, %r162;
	setp.gt.s32 	%p20, %r214, -1;
	and.pred  	%p2, %p20, %p19;
	mov.u32 	%r543, %r11;
$L__BB0_17:
	div.s32 	%r215, %r543, %r4;
	mul.lo.s32 	%r216, %r215, %r4;
	sub.s32 	%r217, %r543, %r216;
	sub.s32 	%r218, %r7, %r164;
	add.s32 	%r50, %r218, %r217;
	sub.s32 	%r219, %r8, %r164;
	add.s32 	%r51, %r219, %r215;
	setp.gt.s32 	%p21, %r50, -1;
	setp.lt.s32 	%p22, %r50, %r160;
	and.pred  	%p23, %p21, %p22;
	setp.gt.s32 	%p24, %r51, -1;
	setp.lt.s32 	%p25, %r51, %r161;
	and.pred  	%p26, %p24, %p25;
	and.pred  	%p28, %p23, %p26;
	and.pred  	%p29, %p28, %p2;
	mov.f32 	%f280, 0f00000000;
	not.pred 	%p30, %p29;
	@%p30 bra 	$L__BB0_19;
	add.s32 	%r220, %r51, %r46;
	mad.lo.s32 	%r221, %r220, %r160, %r50;
	mul.wide.s32 	%rd7, %r221, 4;
	add.s64 	%rd8, %rd2, %rd7;
	ld.global.f32 	%f280, [%rd8];
$L__BB0_19:
	setp.lt.u32 	%p31, %r159, 7;
	mov.f32 	%f288, 0fBF800000;
	mov.b32 	%r546, 0;
	@%p31 bra 	$L__BB0_22;
	mov.f32 	%f288, 0fBF800000;
	mov.b32 	%r544, 0;
$L__BB0_21:
	.pragma "nounroll";
	mul.wide.u32 	%rd9, %r544, 4;
	add.s64 	%rd11, %rd19, %rd9;
	ld.const.f32 	%f70, [%rd11];
	setp.ge.f32 	%p32, %f280, %f70;
	cvt.rn.f32.u32 	%f71, %r544;
	selp.f32 	%f72, %f71, %f288, %p32;
	add.s32 	%r224, %r544, 1;
	ld.const.f32 	%f73, [%rd11+4];
	setp.ge.f32 	%p33, %f280, %f73;
	cvt.rn.f32.u32 	%f74, %r224;
	selp.f32 	%f75, %f74, %f72, %p33;
	add.s32 	%r225, %r544, 2;
	ld.const.f32 	%f76, [%rd11+8];
	setp.ge.f32 	%p34, %f280, %f76;
	cvt.rn.f32.u32 	%f77, %r225;
	selp.f32 	%f78, %f77, %f75, %p34;
	add.s32 	%r226, %r544, 3;
	ld.const.f32 	%f79, [%rd11+12];
	setp.ge.f32 	%p35, %f280, %f79;
	cvt.rn.f32.u32 	%f80, %r226;
	selp.f32 	%f81, %f80, %f78, %p35;
	add.s32 	%r227, %r544, 4;
	ld.const.f32 	%f82, [%rd11+16];
	setp.ge.f32 	%p36, %f280, %f82;
	cvt.rn.f32.u32 	%f83, %r227;
	selp.f32 	%f84, %f83, %f81, %p36;
	add.s32 	%r228, %r544, 5;
	ld.const.f32 	%f85, [%rd11+20];
	setp.ge.f32 	%p37, %f280, %f85;
	cvt.rn.f32.u32 	%f86, %r228;
	selp.f32 	%f87, %f86, %f84, %p37;
	add.s32 	%r229, %r544, 6;
	ld.const.f32 	%f88, [%rd11+24];
	setp.ge.f32 	%p38, %f280, %f88;
	cvt.rn.f32.u32 	%f89, %r229;
	selp.f32 	%f90, %f89, %f87, %p38;
	add.s32 	%r230, %r544, 7;
	ld.const.f32 	%f91, [%rd11+28];
	setp.ge.f32 	%p39, %f280, %f91;
	cvt.rn.f32.u32 	%f92, %r230;
	selp.f32 	%f288, %f92, %f90, %p39;
	add.s32 	%r544, %r544, 8;
	setp.ne.s32 	%p40, %r544, %r35;
	mov.u32 	%r546, %r35;
	@%p40 bra 	$L__BB0_21;
$L__BB0_22:
	setp.eq.s32 	%p41, %r34, 0;
	@%p41 bra 	$L__BB0_30;
	add.s32 	%r231, %r34, -1;
	setp.lt.u32 	%p42, %r231, 3;
	@%p42 bra 	$L__BB0_25;
	mul.wide.u32 	%rd12, %r546, 4;
	add.s64 	%rd14, %rd19, %rd12;
	ld.const.f32 	%f94, [%rd14];
	setp.ge.f32 	%p43, %f280, %f94;
	cvt.rn.f32.u32 	%f95, %r546;
	selp.f32 	%f96, %f95, %f288, %p43;
	add.s32 	%r232, %r546, 1;
	ld.const.f32 	%f97, [%rd14+4];
	setp.ge.f32 	%p44, %f280, %f97;
	cvt.rn.f32.u32 	%f98, %r232;
	selp.f32 	%f99, %f98, %f96, %p44;
	add.s32 	%r233, %r546, 2;
	ld.const.f32 	%f100, [%rd14+8];
	setp.ge.f32 	%p45, %f280, %f100;
	cvt.rn.f32.u32 	%f101, %r233;
	selp.f32 	%f102, %f101, %f99, %p45;
	add.s32 	%r234, %r546, 3;
	ld.const.f32 	%f103, [%rd14+12];
	setp.ge.f32 	%p46, %f280, %f103;
	cvt.rn.f32.u32 	%f104, %r234;
	selp.f32 	%f288, %f104, %f102, %p46;
	add.s32 	%r546, %r546, 4;
$L__BB0_25:
	setp.eq.s32 	%p47, %r36, 0;
	@%p47 bra 	$L__BB0_30;
	and.b32  	%r235, %r159, 3;
	setp.eq.s32 	%p48, %r235, 0;
	@%p48 bra 	$L__BB0_28;
	mul.wide.u32 	%rd15, %r546, 4;
	add.s64 	%rd17, %rd19, %rd15;
	ld.const.f32 	%f106, [%rd17];
	setp.ge.f32 	%p49, %f280, %f106;
	cvt.rn.f32.u32 	%f107, %r546;
	selp.f32 	%f108, %f107, %f288, %p49;
	add.s32 	%r236, %r546, 1;
	ld.const.f32 	%f109, [%rd17+4];
	setp.ge.f32 	%p50, %f280, %f109;
	cvt.rn.f32.u32 	%f110, %r236;
	selp.f32 	%f288, %f110, %f108, %p50;
	add.s32 	%r546, %r546, 2;
$L__BB0_28:
	and.b32  	%r237, %r159, 1;
	setp.eq.b32 	%p51, %r237, 1;
	@%p51 bra 	$L__BB0_30;
	mul.wide.u32 	%rd18, %r546, 4;
	add.s64 	%rd20, %rd19, %rd18;
	ld.const.f32 	%f111, [%rd20];
	setp.ge.f32 	%p52, %f280, %f111;
	cvt.rn.f32.u32 	%f112, %r546;
	selp.f32 	%f288, %f112, %f288, %p52;
$L__BB0_30:
	shl.b32 	%r238, %r543, 2;
	mov.u32 	%r239, SLICE;
	add.s32 	%r240, %r239, %r238;
	st.shared.f32 	[%r240], %f288;
	add.s32 	%r543, %r543, %r30;
	setp.lt.s32 	%p53, %r543, %r29;
	@%p53 bra 	$L__BB0_17;
	bra.uni 	$L__BB0_70;
$L__BB0_31:
	add.s32 	%r39, %r3, %r5;
	setp.lt.s32 	%p81, %r159, 1;
	@%p81 bra 	$L__BB0_49;
	setp.ge.s32 	%p82, %r15, %r12;
	setp.ge.s32 	%p83, %r16, %r13;
	or.pred  	%p1, %p82, %p83;
	mul.lo.s32 	%r40, %r2, %r5;
	mad.lo.s32 	%r41, %r39, %r4, %r11;
	mad.lo.s32 	%r298, %r16, %r12, %r15;
	mul.lo.s32 	%r42, %r298, %r159;
	add.s32 	%r299, %r159, -1;
	and.b32  	%r43, %r159, 7;
	setp.lt.u32 	%p84, %r299, 7;
	mov.b32 	%r552, 0;
	@%p84 bra 	$L__BB0_37;
	and.b32  	%r552, %r159, 2147483640;
	mov.b32 	%r555, 0;
$L__BB0_34:
	.pragma "nounroll";
	@%p1 bra 	$L__BB0_36;
	mad.lo.s32 	%r301, %r40, %r555, %r41;
	shl.b32 	%r302, %r301, 2;
	mov.u32 	%r303, SLICE;
	add.s32 	%r304, %r303, %r302;
	ld.shared.f32 	%f127, [%r304];
	add.s32 	%r305, %r555, %r42;
	mul.wide.s32 	%rd21, %r305, 4;
	add.s64 	%rd22, %rd1, %rd21;
	st.global.f32 	[%rd22], %f127;
	shl.b32 	%r306, %r40, 2;
	add.s32 	%r307, %r304, %r306;
	ld.shared.f32 	%f128, [%r307];
	st.global.f32 	[%rd22+4], %f128;
	add.s32 	%r308, %r307, %r306;
	ld.shared.f32 	%f129, [%r308];
	st.global.f32 	[%rd22+8], %f129;
	add.s32 	%r309, %r308, %r306;
	ld.shared.f32 	%f130, [%r309];
	st.global.f32 	[%rd22+12], %f130;
	add.s32 	%r310, %r309, %r306;
	ld.shared.f32 	%f131, [%r310];
	st.global.f32 	[%rd22+16], %f131;
	add.s32 	%r311, %r310, %r306;
	ld.shared.f32 	%f132, [%r311];
	st.global.f32 	[%rd22+20], %f132;
	add.s32 	%r312, %r311, %r306;
	ld.shared.f32 	%f133, [%r312];
	st.global.f32 	[%rd22+24], %f133;
	add.s32 	%r313, %r312, %r306;
	ld.shared.f32 	%f134, [%r313];
	st.global.f32 	[%rd22+28], %f134;
$L__BB0_36:
	add.s32 	%r555, %r555, 8;
	setp.eq.s32 	%p85, %r555, %r552;
	@%p85 bra 	$L__BB0_37;
	bra.uni 	$L__BB0_34;
$L__BB0_37:
	setp.eq.s32 	%p86, %r43, 0;
	@%p86 bra 	$L__BB0_49;
	and.b32  	%r75, %r159, 3;
	setp.lt.u32 	%p87, %r43, 4;
	@%p87 bra 	$L__BB0_42;
	@%p1 bra 	$L__BB0_41;
	mad.lo.s32 	%r314, %r40, %r552, %r41;
	shl.b32 	%r315, %r314, 2;
	mov.u32 	%r316, SLICE;
	add.s32 	%r317, %r316, %r315;
	ld.shared.f32 	%f135, [%r317];
	add.s32 	%r318, %r552, %r42;
	mul.wide.s32 	%rd23, %r318, 4;
	add.s64 	%rd24, %rd1, %rd23;
	st.global.f32 	[%rd24], %f135;
	shl.b32 	%r319, %r40, 2;
	add.s32 	%r320, %r317, %r319;
	ld.shared.f32 	%f136, [%r320];
	st.global.f32 	[%rd24+4], %f136;
	add.s32 	%r321, %r320, %r319;
	ld.shared.f32 	%f137, [%r321];
	st.global.f32 	[%rd24+8], %f137;
	add.s32 	%r322, %r321, %r319;
	ld.shared.f32 	%f138, [%r322];
	st.global.f32 	[%rd24+12], %f138;
$L__BB0_41:
	add.s32 	%r552, %r552, 4;
$L__BB0_42:
	setp.eq.s32 	%p88, %r75, 0;
	@%p88 bra 	$L__BB0_49;
	setp.eq.s32 	%p89, %r75, 1;
	@%p89 bra 	$L__BB0_47;
	@%p1 bra 	$L__BB0_46;
	mad.lo.s32 	%r323, %r40, %r552, %r41;
	shl.b32 	%r324, %r323, 2;
	mov.u32 	%r325, SLICE;
	add.s32 	%r326, %r325, %r324;
	ld.shared.f32 	%f139, [%r326];
	add.s32 	%r327, %r552, %r42;
	mul.wide.s32 	%rd25, %r327, 4;
	add.s64 	%rd26, %rd1, %rd25;
	st.global.f32 	[%rd26], %f139;
	shl.b32 	%r328, %r40, 2;
	add.s32 	%r329, %r326, %r328;
	ld.shared.f32 	%f140, [%r329];
	st.global.f32 	[%rd26+4], %f140;
$L__BB0_46:
	add.s32 	%r552, %r552, 2;
$L__BB0_47:
	and.b32  	%r330, %r159, 1;
	setp.eq.b32 	%p90, %r330, 1;
	not.pred 	%p91, %p90;
	or.pred  	%p92, %p91, %p1;
	@%p92 bra 	$L__BB0_49;
	mad.lo.s32 	%r331, %r40, %r552, %r41;
	shl.b32 	%r332, %r331, 2;
	mov.u32 	%r333, SLICE;
	add.s32 	%r334, %r333, %r332;
	ld.shared.f32 	%f141, [%r334];
	add.s32 	%r335, %r552, %r42;
	mul.wide.s32 	%rd27, %r335, 4;
	add.s64 	%rd28, %rd1, %rd27;
	st.global.f32 	[%rd28], %f141;
$L__BB0_49:
	setp.lt.s32 	%p93, %r14, 2;
	@%p93 bra 	$L__BB0_174;
	mul.lo.s32 	%r80, %r39, %r4;
	sub.s32 	%r81, %r7, %r164;
	sub.s32 	%r82, %r8, %r164;
	mul.lo.s32 	%r83, %r5, %r2;
	add.s32 	%r84, %r164, %r9;
	add.s32 	%r85, %r164, %r10;
	cvt.rn.f32.s32 	%f23, %r159;
	add.s32 	%r86, %r80, %r11;
	setp.ge.s32 	%p94, %r15, %r12;
	setp.ge.s32 	%p95, %r16, %r13;
	or.pred  	%p3, %p94, %p95;
	add.s32 	%r337, %r159, 1;
	and.b32  	%r87, %r337, 7;
	and.b32  	%r88, %r337, 3;
	add.s32 	%r338, %r3, 1;
	and.b32  	%r89, %r159, 7;
	and.b32  	%r90, %r337, -8;
	and.b32  	%r91, %r159, 1;
	setp.eq.s32 	%p96, %r91, 0;
	and.b32  	%r92, %r338, -4;
	or.pred  	%p4, %p96, %p3;
	mov.b32 	%r556, 1;
	mov.u64 	%rd40, bins_limits;
	add.s64 	%rd31, %rd40, 16;
$L__BB0_51:
	setp.ge.s32 	%p97, %r11, %r80;
	add.s32 	%r96, %r556, %r163;
	@%p97 bra 	$L__BB0_94;
	setp.lt.s32 	%p98, %r159, 0;
	@%p98 bra 	$L__BB0_92;
	not.b32 	%r339, %r164;
	add.s32 	%r340, %r96, %r339;
	mul.lo.s32 	%r97, %r340, %r161;
	setp.lt.s32 	%p99, %r340, %r162;
	setp.gt.s32 	%p100, %r340, -1;
	and.pred  	%p5, %p100, %p99;
	mov.u32 	%r558, %r11;
$L__BB0_54:
	div.s32 	%r341, %r558, %r4;
	mul.lo.s32 	%r342, %r341, %r4;
	sub.s32 	%r343, %r558, %r342;
	add.s32 	%r101, %r81, %r343;
	add.s32 	%r102, %r82, %r341;
	setp.gt.s32 	%p101, %r101, -1;
	setp.lt.s32 	%p102, %r101, %r160;
	and.pred  	%p103, %p101, %p102;
	setp.gt.s32 	%p104, %r102, -1;
	setp.lt.s32 	%p105, %r102, %r161;
	and.pred  	%p106, %p104, %p105;
	and.pred  	%p108, %p103, %p106;
	and.pred  	%p109, %p108, %p5;
	mov.f32 	%f289, 0f00000000;
	not.pred 	%p110, %p109;
	@%p110 bra 	$L__BB0_56;
	add.s32 	%r344, %r102, %r97;
	mad.lo.s32 	%r345, %r344, %r160, %r101;
	mul.wide.s32 	%rd29, %r345, 4;
	add.s64 	%rd30, %rd2, %rd29;
	ld.global.f32 	%f289, [%rd30];
$L__BB0_56:
	setp.lt.u32 	%p111, %r159, 7;
	mov.f32 	%f297, 0fBF800000;
	mov.b32 	%r561, 0;
	@%p111 bra 	$L__BB0_59;
	mov.f32 	%f297, 0fBF800000;
	mov.b32 	%r559, 0;
	mov.u64 	%rd64, %rd31;
$L__BB0_58:
	.pragma "nounroll";
	ld.const.f32 	%f146, [%rd64+-16];
	setp.ge.f32 	%p112, %f289, %f146;
	cvt.rn.f32.u32 	%f147, %r559;
	selp.f32 	%f148, %f147, %f297, %p112;
	ld.const.f32 	%f149, [%rd64+-12];
	setp.ge.f32 	%p113, %f289, %f149;
	add.s32 	%r348, %r559, 1;
	cvt.rn.f32.u32 	%f150, %r348;
	selp.f32 	%f151, %f150, %f148, %p113;
	ld.const.f32 	%f152, [%rd64+-8];
	setp.ge.f32 	%p114, %f289, %f152;
	add.s32 	%r349, %r559, 2;
	cvt.rn.f32.u32 	%f153, %r349;
	selp.f32 	%f154, %f153, %f151, %p114;
	ld.const.f32 	%f155, [%rd64+-4];
	setp.ge.f32 	%p115, %f289, %f155;
	add.s32 	%r350, %r559, 3;
	cvt.rn.f32.u32 	%f156, %r350;
	selp.f32 	%f157, %f156, %f154, %p115;
	ld.const.f32 	%f158, [%rd64];
	setp.ge.f32 	%p116, %f289, %f158;
	add.s32 	%r351, %r559, 4;
	cvt.rn.f32.u32 	%f159, %r351;
	selp.f32 	%f160, %f159, %f157, %p116;
	ld.const.f32 	%f161, [%rd64+4];
	setp.ge.f32 	%p117, %f289, %f161;
	add.s32 	%r352, %r559, 5;
	cvt.rn.f32.u32 	%f162, %r352;
	selp.f32 	%f163, %f162, %f160, %p117;
	ld.const.f32 	%f164, [%rd64+8];
	setp.ge.f32 	%p118, %f289, %f164;
	add.s32 	%r353, %r559, 6;
	cvt.rn.f32.u32 	%f165, %r353;
	selp.f32 	%f166, %f165, %f163, %p118;
	ld.const.f32 	%f167, [%rd64+12];
	setp.ge.f32 	%p119, %f289, %f167;
	add.s32 	%r354, %r559, 7;
	cvt.rn.f32.u32 	%f168, %r354;
	selp.f32 	%f297, %f168, %f166, %p119;
	add.s64 	%rd64, %rd64, 32;
	add.s32 	%r559, %r559, 8;
	setp.ne.s32 	%p120, %r559, %r90;
	mov.u32 	%r561, %r90;
	@%p120 bra 	$L__BB0_58;
$L__BB0_59:
	setp.eq.s32 	%p121, %r87, 0;
	@%p121 bra 	$L__BB0_67;
	add.s32 	%r355, %r87, -1;
	setp.lt.u32 	%p122, %r355, 3;
	@%p122 bra 	$L__BB0_62;
	mul.wide.u32 	%rd33, %r561, 4;
	add.s64 	%rd35, %rd40, %rd33;
	ld.const.f32 	%f170, [%rd35];
	setp.ge.f32 	%p123, %f289, %f170;
	cvt.rn.f32.u32 	%f171, %r561;
	selp.f32 	%f172, %f171, %f297, %p123;
	add.s32 	%r356, %r561, 1;
	ld.const.f32 	%f173, [%rd35+4];
	setp.ge.f32 	%p124, %f289, %f173;
	cvt.rn.f32.u32 	%f174, %r356;
	selp.f32 	%f175, %f174, %f172, %p124;
	add.s32 	%r357, %r561, 2;
	ld.const.f32 	%f176, [%rd35+8];
	setp.ge.f32 	%p125, %f289, %f176;
	cvt.rn.f32.u32 	%f177, %r357;
	selp.f32 	%f178, %f177, %f175, %p125;
	add.s32 	%r358, %r561, 3;
	ld.const.f32 	%f179, [%rd35+12];
	setp.ge.f32 	%p126, %f289, %f179;
	cvt.rn.f32.u32 	%f180, %r358;
	selp.f32 	%f297, %f180, %f178, %p126;
	add.s32 	%r561, %r561, 4;
$L__BB0_62:
	setp.eq.s32 	%p127, %r88, 0;
	@%p127 bra 	$L__BB0_67;
	setp.eq.s32 	%p128, %r88, 1;
	@%p128 bra 	$L__BB0_65;
	mul.wide.u32 	%rd36, %r561, 4;
	add.s64 	%rd38, %rd40, %rd36;
	ld.const.f32 	%f182, [%rd38];
	setp.ge.f32 	%p129, %f289, %f182;
	cvt.rn.f32.u32 	%f183, %r561;
	selp.f32 	%f184, %f183, %f297, %p129;
	add.s32 	%r359, %r561, 1;
	ld.const.f32 	%f185, [%rd38+4];
	setp.ge.f32 	%p130, %f289, %f185;
	cvt.rn.f32.u32 	%f186, %r359;
	selp.f32 	%f297, %f186, %f184, %p130;
	add.s32 	%r561, %r561, 2;
$L__BB0_65:
	setp.ne.s32 	%p131, %r91, 0;
	@%p131 bra 	$L__BB0_67;
	mul.wide.u32 	%rd39, %r561, 4;
	add.s64 	%rd41, %rd40, %rd39;
	ld.const.f32 	%f187, [%rd41];
	setp.ge.f32 	%p132, %f289, %f187;
	cvt.rn.f32.u32 	%f188, %r561;
	selp.f32 	%f297, %f188, %f297, %p132;
$L__BB0_67:
	shl.b32 	%r360, %r558, 2;
	mov.u32 	%r361, SLICE;
	add.s32 	%r362, %r361, %r360;
	st.shared.f32 	[%r362], %f297;
	add.s32 	%r558, %r558, %r83;
	setp.lt.s32 	%p133, %r558, %r80;
	@%p133 bra 	$L__BB0_54;
	bra.uni 	$L__BB0_94;
$L__BB0_68:
	mov.u32 	%r542, %r11;
$L__BB0_69:
	shl.b32 	%r241, %r542, 2;
	mov.u32 	%r242, SLICE;
	add.s32 	%r243, %r242, %r241;
	mov.b32 	%r244, -1082130432;
	st.shared.u32 	[%r243], %r244;
	add.s32 	%r542, %r542, %r30;
	setp.lt.s32 	%p54, %r542, %r29;
	@%p54 bra 	$L__BB0_69;
$L__BB0_70:
	bar.sync 	0;
	mov.u32 	%r548, %r1;
$L__BB0_71:
	setp.lt.u32 	%p55, %r3, 3;
	add.s32 	%r61, %r32, %r548;
	mov.u32 	%r550, %r1;
	@%p55 bra 	$L__BB0_82;
	mov.u32 	%r550, %r1;
$L__BB0_73:
	.pragma "nounroll";
	add.s32 	%r245, %r31, %r550;
	mad.lo.s32 	%r246, %r245, %r4, %r61;
	shl.b32 	%r247, %r246, 2;
	mov.u32 	%r248, SLICE;
	add.s32 	%r63, %r248, %r247;
	ld.shared.f32 	%f16, [%r63];
	setp.ltu.f32 	%p56, %f16, 0f00000000;
	setp.geu.f32 	%p57, %f16, %f1;
	or.pred  	%p58, %p56, %p57;
	@%p58 bra 	$L__BB0_75;
	cvt.rzi.s32.f32 	%r249, %f16;
	mad.lo.s32 	%r250, %r30, %r249, %r33;
	shl.b32 	%r251, %r250, 2;
	mov.u32 	%r252, SLICE;
	add.s32 	%r253, %r252, %r251;
	ld.shared.f32 	%f113, [%r253];
	add.f32 	%f114, %f113, 0f3F800000;
	st.shared.f32 	[%r253], %f114;
$L__BB0_75:
	shl.b32 	%r64, %r4, 2;
	add.s32 	%r65, %r63, %r64;
	ld.shared.f32 	%f17, [%r65];
	setp.ltu.f32 	%p59, %f17, 0f00000000;
	setp.geu.f32 	%p60, %f17, %f1;
	or.pred  	%p61, %p59, %p60;
	@%p61 bra 	$L__BB0_77;
	cvt.rzi.s32.f32 	%r254, %f17;
	mad.lo.s32 	%r255, %r30, %r254, %r33;
	shl.b32 	%r256, %r255, 2;
	mov.u32 	%r257, SLICE;
	add.s32 	%r258, %r257, %r256;
	ld.shared.f32 	%f115, [%r258];
	add.f32 	%f116, %f115, 0f3F800000;
	st.shared.f32 	[%r258], %f116;
$L__BB0_77:
	add.s32 	%r66, %r65, %r64;
	ld.shared.f32 	%f18, [%r66];
	setp.ltu.f32 	%p62, %f18, 0f00000000;
	setp.geu.f32 	%p63, %f18, %f1;
	or.pred  	%p64, %p62, %p63;
	@%p64 bra 	$L__BB0_79;
	cvt.rzi.s32.f32 	%r259, %f18;
	mad.lo.s32 	%r260, %r30, %r259, %r33;
	shl.b32 	%r261, %r260, 2;
	mov.u32 	%r262, SLICE;
	add.s32 	%r263, %r262, %r261;
	ld.shared.f32 	%f117, [%r263];
	add.f32 	%f118, %f117, 0f3F800000;
	st.shared.f32 	[%r263], %f118;
$L__BB0_79:
	add.s32 	%r264, %r66, %r64;
	ld.shared.f32 	%f19, [%r264];
	setp.ltu.f32 	%p65, %f19, 0f00000000;
	setp.geu.f32 	%p66, %f19, %f1;
	or.pred  	%p67, %p65, %p66;
	@%p67 bra 	$L__BB0_81;
	cvt.rzi.s32.f32 	%r265, %f19;
	mad.lo.s32 	%r266, %r30, %r265, %r33;
	shl.b32 	%r267, %r266, 2;
	mov.u32 	%r268, SLICE;
	add.s32 	%r269, %r268, %r267;
	ld.shared.f32 	%f119, [%r269];
	add.f32 	%f120, %f119, 0f3F800000;
	st.shared.f32 	[%r269], %f120;
$L__BB0_81:
	add.s32 	%r550, %r550, 4;
	add.s32 	%r270, %r550, %r164;
	setp.ne.s32 	%p68, %r270, %r37;
	@%p68 bra 	$L__BB0_73;
$L__BB0_82:
	setp.eq.s32 	%p69, %r38, 0;
	@%p69 bra 	$L__BB0_88;
	add.s32 	%r271, %r31, %r550;
	mad.lo.s32 	%r272, %r271, %r4, %r61;
	shl.b32 	%r273, %r272, 2;
	mov.u32 	%r274, SLICE;
	add.s32 	%r69, %r274, %r273;
	ld.shared.f32 	%f20, [%r69];
	setp.ltu.f32 	%p70, %f20, 0f00000000;
	setp.geu.f32 	%p71, %f20, %f1;
	or.pred  	%p72, %p70, %p71;
	@%p72 bra 	$L__BB0_85;
	cvt.rzi.s32.f32 	%r275, %f20;
	mad.lo.s32 	%r276, %r30, %r275, %r33;
	shl.b32 	%r277, %r276, 2;
	mov.u32 	%r278, SLICE;
	add.s32 	%r279, %r278, %r277;
	ld.shared.f32 	%f121, [%r279];
	add.f32 	%f122, %f121, 0f3F800000;
	st.shared.f32 	[%r279], %f122;
$L__BB0_85:
	shl.b32 	%r280, %r4, 2;
	add.s32 	%r281, %r69, %r280;
	ld.shared.f32 	%f21, [%r281];
	setp.ltu.f32 	%p73, %f21, 0f00000000;
	setp.geu.f32 	%p74, %f21, %f1;
	or.pred  	%p75, %p73, %p74;
	@%p75 bra 	$L__BB0_87;
	cvt.rzi.s32.f32 	%r282, %f21;
	mad.lo.s32 	%r283, %r30, %r282, %r33;
	shl.b32 	%r284, %r283, 2;
	mov.u32 	%r285, SLICE;
	add.s32 	%r286, %r285, %r284;
	ld.shared.f32 	%f123, [%r286];
	add.f32 	%f124, %f123, 0f3F800000;
	st.shared.f32 	[%r286], %f124;
$L__BB0_87:
	add.s32 	%r550, %r550, 2;
$L__BB0_88:
	add.s32 	%r287, %r31, %r550;
	mad.lo.s32 	%r288, %r287, %r4, %r61;
	shl.b32 	%r289, %r288, 2;
	mov.u32 	%r290, SLICE;
	add.s32 	%r291, %r290, %r289;
	ld.shared.f32 	%f22, [%r291];
	setp.ltu.f32 	%p76, %f22, 0f00000000;
	setp.geu.f32 	%p77, %f22, %f1;
	or.pred  	%p78, %p76, %p77;
	@%p78 bra 	$L__BB0_90;
	cvt.rzi.s32.f32 	%r292, %f22;
	mad.lo.s32 	%r293, %r30, %r292, %r33;
	shl.b32 	%r294, %r293, 2;
	mov.u32 	%r295, SLICE;
	add.s32 	%r296, %r295, %r294;
	ld.shared.f32 	%f125, [%r296];
	add.f32 	%f126, %f125, 0f3F800000;
	st.shared.f32 	[%r296], %f126;
$L__BB0_90:
	add.s32 	%r72, %r548, 1;
	setp.ne.s32 	%p79, %r548, %r164;
	mov.u32 	%r548, %r72;
	@%p79 bra 	$L__BB0_71;
	bar.sync 	0;
	add.s32 	%r73, %r541, 1;
	setp.eq.s32 	%p80, %r541, %r164;
	mov.u32 	%r541, %r73;
	@%p80 bra 	$L__BB0_31;
	bra.uni 	$L__BB0_14;
$L__BB0_92:
	mov.u32 	%r557, %r11;
$L__BB0_93:
	shl.b32 	%r363, %r557, 2;
	mov.u32 	%r364, SLICE;
	add.s32 	%r365, %r364, %r363;
	mov.b32 	%r366, -1082130432;
	st.shared.u32 	[%r365], %r366;
	add.s32 	%r557, %r557, %r83;
	setp.lt.s32 	%p134, %r557, %r80;
	@%p134 bra 	$L__BB0_93;
$L__BB0_94:
	setp.lt.s32 	%p135, %r164, %r1;
	bar.sync 	0;
	@%p135 bra 	$L__BB0_116;
	mov.u32 	%r563, %r1;
$L__BB0_96:
	setp.lt.u32 	%p136, %r3, 3;
	add.s32 	%r112, %r85, %r563;
	mov.u32 	%r565, %r1;
	@%p136 bra 	$L__BB0_107;
	mov.u32 	%r565, %r1;
$L__BB0_98:
	.pragma "nounroll";
	add.s32 	%r367, %r84, %r565;
	mad.lo.s32 	%r368, %r367, %r4, %r112;
	shl.b32 	%r369, %r368, 2;
	mov.u32 	%r370, SLICE;
	add.s32 	%r114, %r370, %r369;
	ld.shared.f32 	%f38, [%r114];
	setp.ltu.f32 	%p137, %f38, 0f00000000;
	setp.geu.f32 	%p138, %f38, %f23;
	or.pred  	%p139, %p137, %p138;
	@%p139 bra 	$L__BB0_100;
	cvt.rzi.s32.f32 	%r371, %f38;
	mad.lo.s32 	%r372, %r83, %r371, %r86;
	shl.b32 	%r373, %r372, 2;
	mov.u32 	%r374, SLICE;
	add.s32 	%r375, %r374, %r373;
	ld.shared.f32 	%f189, [%r375];
	add.f32 	%f190, %f189, 0fBF800000;
	st.shared.f32 	[%r375], %f190;
$L__BB0_100:
	shl.b32 	%r115, %r4, 2;
	add.s32 	%r116, %r114, %r115;
	ld.shared.f32 	%f39, [%r116];
	setp.ltu.f32 	%p140, %f39, 0f00000000;
	setp.geu.f32 	%p141, %f39, %f23;
	or.pred  	%p142, %p140, %p141;
	@%p142 bra 	$L__BB0_102;
	cvt.rzi.s32.f32 	%r376, %f39;
	mad.lo.s32 	%r377, %r83, %r376, %r86;
	shl.b32 	%r378, %r377, 2;
	mov.u32 	%r379, SLICE;
	add.s32 	%r380, %r379, %r378;
	ld.shared.f32 	%f191, [%r380];
	add.f32 	%f192, %f191, 0fBF800000;
	st.shared.f32 	[%r380], %f192;
$L__BB0_102:
	add.s32 	%r117, %r116, %r115;
	ld.shared.f32 	%f40, [%r117];
	setp.ltu.f32 	%p143, %f40, 0f00000000;
	setp.geu.f32 	%p144, %f40, %f23;
	or.pred  	%p145, %p143, %p144;
	@%p145 bra 	$L__BB0_104;
	cvt.rzi.s32.f32 	%r381, %f40;
	mad.lo.s32 	%r382, %r83, %r381, %r86;
	shl.b32 	%r383, %r382, 2;
	mov.u32 	%r384, SLICE;
	add.s32 	%r385, %r384, %r383;
	ld.shared.f32 	%f193, [%r385];
	add.f32 	%f194, %f193, 0fBF800000;
	st.shared.f32 	[%r385], %f194;
$L__BB0_104:
	add.s32 	%r386, %r117, %r115;
	ld.shared.f32 	%f41, [%r386];
	setp.ltu.f32 	%p146, %f41, 0f00000000;
	setp.geu.f32 	%p147, %f41, %f23;
	or.pred  	%p148, %p146, %p147;
	@%p148 bra 	$L__BB0_106;
	cvt.rzi.s32.f32 	%r387, %f41;
	mad.lo.s32 	%r388, %r83, %r387, %r86;
	shl.b32 	%r389, %r388, 2;
	mov.u32 	%r390, SLICE;
	add.s32 	%r391, %r390, %r389;
	ld.shared.f32 	%f195, [%r391];
	add.f32 	%f196, %f195, 0fBF800000;
	st.shared.f32 	[%r391], %f196;
$L__BB0_106:
	add.s32 	%r565, %r565, 4;
	add.s32 	%r392, %r565, %r164;
	setp.ne.s32 	%p149, %r392, %r92;
	@%p149 bra 	$L__BB0_98;
$L__BB0_107:
	and.b32  	%r393, %r3, 2;
	setp.eq.s32 	%p150, %r393, 0;
	@%p150 bra 	$L__BB0_113;
	add.s32 	%r394, %r84, %r565;
	mad.lo.s32 	%r395, %r394, %r4, %r112;
	shl.b32 	%r396, %r395, 2;
	mov.u32 	%r397, SLICE;
	add.s32 	%r120, %r397, %r396;
	ld.shared.f32 	%f42, [%r120];
	setp.ltu.f32 	%p151, %f42, 0f00000000;
	setp.geu.f32 	%p152, %f42, %f23;
	or.pred  	%p153, %p151, %p152;
	@%p153 bra 	$L__BB0_110;
	cvt.rzi.s32.f32 	%r398, %f42;
	mad.lo.s32 	%r399, %r83, %r398, %r86;
	shl.b32 	%r400, %r399, 2;
	mov.u32 	%r401, SLICE;
	add.s32 	%r402, %r401, %r400;
	ld.shared.f32 	%f197, [%r402];
	add.f32 	%f198, %f197, 0fBF800000;
	st.shared.f32 	[%r402], %f198;
$L__BB0_110:
	shl.b32 	%r403, %r4, 2;
	add.s32 	%r404, %r120, %r403;
	ld.shared.f32 	%f43, [%r404];
	setp.ltu.f32 	%p154, %f43, 0f00000000;
	setp.geu.f32 	%p155, %f43, %f23;
	or.pred  	%p156, %p154, %p155;
	@%p156 bra 	$L__BB0_112;
	cvt.rzi.s32.f32 	%r405, %f43;
	mad.lo.s32 	%r406, %r83, %r405, %r86;
	shl.b32 	%r407, %r406, 2;
	mov.u32 	%r408, SLICE;
	add.s32 	%r409, %r408, %r407;
	ld.shared.f32 	%f199, [%r409];
	add.f32 	%f200, %f199, 0fBF800000;
	st.shared.f32 	[%r409], %f200;
$L__BB0_112:
	add.s32 	%r565, %r565, 2;
$L__BB0_113:
	add.s32 	%r410, %r84, %r565;
	mad.lo.s32 	%r411, %r410, %r4, %r112;
	shl.b32 	%r412, %r411, 2;
	mov.u32 	%r413, SLICE;
	add.s32 	%r414, %r413, %r412;
	ld.shared.f32 	%f44, [%r414];
	setp.ltu.f32 	%p157, %f44, 0f00000000;
	setp.geu.f32 	%p158, %f44, %f23;
	or.pred  	%p159, %p157, %p158;
	@%p159 bra 	$L__BB0_115;
	cvt.rzi.s32.f32 	%r415, %f44;
	mad.lo.s32 	%r416, %r83, %r415, %r86;
	shl.b32 	%r417, %r416, 2;
	mov.u32 	%r418, SLICE;
	add.s32 	%r419, %r418, %r417;
	ld.shared.f32 	%f201, [%r419];
	add.f32 	%f202, %f201, 0fBF800000;
	st.shared.f32 	[%r419], %f202;
$L__BB0_115:
	add.s32 	%r123, %r563, 1;
	setp.ne.s32 	%p160, %r563, %r164;
	mov.u32 	%r563, %r123;
	@%p160 bra 	$L__BB0_96;
$L__BB0_116:
	setp.ge.s32 	%p161, %r11, %r80;
	bar.sync 	0;
	@%p161 bra 	$L__BB0_133;
	add.s32 	%r420, %r96, %r164;
	setp.gt.s32 	%p162, %r420, -1;
	setp.lt.s32 	%p163, %r420, %r162;
	and.pred  	%p6, %p162, %p163;
	mul.lo.s32 	%r124, %r420, %r161;
	mov.u32 	%r567, %r11;
$L__BB0_118:
	div.s32 	%r421, %r567, %r4;
	mul.lo.s32 	%r422, %r421, %r4;
	sub.s32 	%r423, %r567, %r422;
	add.s32 	%r126, %r81, %r423;
	add.s32 	%r127, %r82, %r421;
	setp.gt.s32 	%p164, %r126, -1;
	setp.lt.s32 	%p165, %r126, %r160;
	and.pred  	%p166, %p164, %p165;
	setp.gt.s32 	%p167, %r127, -1;
	setp.lt.s32 	%p168, %r127, %r161;
	and.pred  	%p169, %p167, %p168;
	and.pred  	%p171, %p166, %p169;
	and.pred  	%p172, %p171, %p6;
	mov.f32 	%f298, 0f00000000;
	not.pred 	%p173, %p172;
	@%p173 bra 	$L__BB0_120;
	add.s32 	%r424, %r127, %r124;
	mad.lo.s32 	%r425, %r424, %r160, %r126;
	mul.wide.s32 	%rd42, %r425, 4;
	add.s64 	%rd43, %rd2, %rd42;
	ld.global.f32 	%f298, [%rd43];
$L__BB0_120:
	setp.lt.s32 	%p174, %r159, 0;
	mov.f32 	%f306, 0fBF800000;
	@%p174 bra 	$L__BB0_132;
	setp.lt.u32 	%p175, %r159, 7;
	mov.f32 	%f306, 0fBF800000;
	mov.b32 	%r570, 0;
	@%p175 bra 	$L__BB0_124;
	mov.f32 	%f306, 0fBF800000;
	mov.b32 	%r568, 0;
$L__BB0_123:
	.pragma "nounroll";
	mul.wide.u32 	%rd44, %r568, 4;
	mov.u64 	%rd45, bins_limits;
	add.s64 	%rd46, %rd45, %rd44;
	ld.const.f32 	%f208, [%rd46];
	setp.ge.f32 	%p176, %f298, %f208;
	cvt.rn.f32.u32 	%f209, %r568;
	selp.f32 	%f210, %f209, %f306, %p176;
	add.s32 	%r428, %r568, 1;
	ld.const.f32 	%f211, [%rd46+4];
	setp.ge.f32 	%p177, %f298, %f211;
	cvt.rn.f32.u32 	%f212, %r428;
	selp.f32 	%f213, %f212, %f210, %p177;
	add.s32 	%r429, %r568, 2;
	ld.const.f32 	%f214, [%rd46+8];
	setp.ge.f32 	%p178, %f298, %f214;
	cvt.rn.f32.u32 	%f215, %r429;
	selp.f32 	%f216, %f215, %f213, %p178;
	add.s32 	%r430, %r568, 3;
	ld.const.f32 	%f217, [%rd46+12];
	setp.ge.f32 	%p179, %f298, %f217;
	cvt.rn.f32.u32 	%f218, %r430;
	selp.f32 	%f219, %f218, %f216, %p179;
	add.s32 	%r431, %r568, 4;
	ld.const.f32 	%f220, [%rd46+16];
	setp.ge.f32 	%p180, %f298, %f220;
	cvt.rn.f32.u32 	%f221, %r431;
	selp.f32 	%f222, %f221, %f219, %p180;
	add.s32 	%r432, %r568, 5;
	ld.const.f32 	%f223, [%rd46+20];
	setp.ge.f32 	%p181, %f298, %f223;
	cvt.rn.f32.u32 	%f224, %r432;
	selp.f32 	%f225, %f224, %f222, %p181;
	add.s32 	%r433, %r568, 6;
	ld.const.f32 	%f226, [%rd46+24];
	setp.ge.f32 	%p182, %f298, %f226;
	cvt.rn.f32.u32 	%f227, %r433;
	selp.f32 	%f228, %f227, %f225, %p182;
	add.s32 	%r434, %r568, 7;
	ld.const.f32 	%f229, [%rd46+28];
	setp.ge.f32 	%p183, %f298, %f229;
	cvt.rn.f32.u32 	%f230, %r434;
	selp.f32 	%f306, %f230, %f228, %p183;
	add.s32 	%r568, %r568, 8;
	setp.ne.s32 	%p184, %r568, %r90;
	mov.u32 	%r570, %r90;
	@%p184 bra 	$L__BB0_123;
$L__BB0_124:
	setp.eq.s32 	%p185, %r87, 0;
	@%p185 bra 	$L__BB0_132;
	add.s32 	%r435, %r87, -1;
	setp.lt.u32 	%p186, %r435, 3;
	@%p186 bra 	$L__BB0_127;
	mul.wide.u32 	%rd47, %r570, 4;
	mov.u64 	%rd48, bins_limits;
	add.s64 	%rd49, %rd48, %rd47;
	ld.const.f32 	%f232, [%rd49];
	setp.ge.f32 	%p187, %f298, %f232;
	cvt.rn.f32.u32 	%f233, %r570;
	selp.f32 	%f234, %f233, %f306, %p187;
	add.s32 	%r436, %r570, 1;
	ld.const.f32 	%f235, [%rd49+4];
	setp.ge.f32 	%p188, %f298, %f235;
	cvt.rn.f32.u32 	%f236, %r436;
	selp.f32 	%f237, %f236, %f234, %p188;
	add.s32 	%r437, %r570, 2;
	ld.const.f32 	%f238, [%rd49+8];
	setp.ge.f32 	%p189, %f298, %f238;
	cvt.rn.f32.u32 	%f239, %r437;
	selp.f32 	%f240, %f239, %f237, %p189;
	add.s32 	%r438, %r570, 3;
	ld.const.f32 	%f241, [%rd49+12];
	setp.ge.f32 	%p190, %f298, %f241;
	cvt.rn.f32.u32 	%f242, %r438;
	selp.f32 	%f306, %f242, %f240, %p190;
	add.s32 	%r570, %r570, 4;
$L__BB0_127:
	setp.eq.s32 	%p191, %r88, 0;
	@%p191 bra 	$L__BB0_132;
	setp.eq.s32 	%p192, %r88, 1;
	@%p192 bra 	$L__BB0_130;
	mul.wide.u32 	%rd50, %r570, 4;
	add.s64 	%rd52, %rd40, %rd50;
	ld.const.f32 	%f244, [%rd52];
	setp.ge.f32 	%p193, %f298, %f244;
	cvt.rn.f32.u32 	%f245, %r570;
	selp.f32 	%f246, %f245, %f306, %p193;
	add.s32 	%r439, %r570, 1;
	ld.const.f32 	%f247, [%rd52+4];
	setp.ge.f32 	%p194, %f298, %f247;
	cvt.rn.f32.u32 	%f248, %r439;
	selp.f32 	%f306, %f248, %f246, %p194;
	add.s32 	%r570, %r570, 2;
$L__BB0_130:
	setp.ne.s32 	%p195, %r91, 0;
	@%p195 bra 	$L__BB0_132;
	mul.wide.u32 	%rd53, %r570, 4;
	add.s64 	%rd55, %rd40, %rd53;
	ld.const.f32 	%f249, [%rd55];
	setp.ge.f32 	%p196, %f298, %f249;
	cvt.rn.f32.u32 	%f250, %r570;
	selp.f32 	%f306, %f250, %f306, %p196;
$L__BB0_132:
	shl.b32 	%r440, %r567, 2;
	mov.u32 	%r441, SLICE;
	add.s32 	%r442, %r441, %r440;
	st.shared.f32 	[%r442], %f306;
	add.s32 	%r567, %r567, %r83;
	setp.lt.s32 	%p197, %r567, %r80;
	@%p197 bra 	$L__BB0_118;
$L__BB0_133:
	setp.lt.s32 	%p198, %r164, %r1;
	bar.sync 	0;
	@%p198 bra 	$L__BB0_155;
	mov.u32 	%r572, %r1;
$L__BB0_135:
	setp.lt.u32 	%p199, %r3, 3;
	add.s32 	%r137, %r85, %r572;
	mov.u32 	%r574, %r1;
	@%p199 bra 	$L__BB0_146;
	mov.u32 	%r574, %r1;
$L__BB0_137:
	.pragma "nounroll";
	add.s32 	%r443, %r84, %r574;
	mad.lo.s32 	%r444, %r443, %r4, %r137;
	shl.b32 	%r445, %r444, 2;
	mov.u32 	%r446, SLICE;
	add.s32 	%r139, %r446, %r445;
	ld.shared.f32 	%f59, [%r139];
	setp.ltu.f32 	%p200, %f59, 0f00000000;
	setp.geu.f32 	%p201, %f59, %f23;
	or.pred  	%p202, %p200, %p201;
	@%p202 bra 	$L__BB0_139;
	cvt.rzi.s32.f32 	%r447, %f59;
	mad.lo.s32 	%r448, %r83, %r447, %r86;
	shl.b32 	%r449, %r448, 2;
	mov.u32 	%r450, SLICE;
	add.s32 	%r451, %r450, %r449;
	ld.shared.f32 	%f251, [%r451];
	add.f32 	%f252, %f251, 0f3F800000;
	st.shared.f32 	[%r451], %f252;
$L__BB0_139:
	shl.b32 	%r140, %r4, 2;
	add.s32 	%r141, %r139, %r140;
	ld.shared.f32 	%f60, [%r141];
	setp.ltu.f32 	%p203, %f60, 0f00000000;
	setp.geu.f32 	%p204, %f60, %f23;
	or.pred  	%p205, %p203, %p204;
	@%p205 bra 	$L__BB0_141;
	cvt.rzi.s32.f32 	%r452, %f60;
	mad.lo.s32 	%r453, %r83, %r452, %r86;
	shl.b32 	%r454, %r453, 2;
	mov.u32 	%r455, SLICE;
	add.s32 	%r456, %r455, %r454;
	ld.shared.f32 	%f253, [%r456];
	add.f32 	%f254, %f253, 0f3F800000;
	st.shared.f32 	[%r456], %f254;
$L__BB0_141:
	add.s32 	%r142, %r141, %r140;
	ld.shared.f32 	%f61, [%r142];
	setp.ltu.f32 	%p206, %f61, 0f00000000;
	setp.geu.f32 	%p207, %f61, %f23;
	or.pred  	%p208, %p206, %p207;
	@%p208 bra 	$L__BB0_143;
	cvt.rzi.s32.f32 	%r457, %f61;
	mad.lo.s32 	%r458, %r83, %r457, %r86;
	shl.b32 	%r459, %r458, 2;
	mov.u32 	%r460, SLICE;
	add.s32 	%r461, %r460, %r459;
	ld.shared.f32 	%f255, [%r461];
	add.f32 	%f256, %f255, 0f3F800000;
	st.shared.f32 	[%r461], %f256;
$L__BB0_143:
	add.s32 	%r462, %r142, %r140;
	ld.shared.f32 	%f62, [%r462];
	setp.ltu.f32 	%p209, %f62, 0f00000000;
	setp.geu.f32 	%p210, %f62, %f23;
	or.pred  	%p211, %p209, %p210;
	@%p211 bra 	$L__BB0_145;
	cvt.rzi.s32.f32 	%r463, %f62;
	mad.lo.s32 	%r464, %r83, %r463, %r86;
	shl.b32 	%r465, %r464, 2;
	mov.u32 	%r466, SLICE;
	add.s32 	%r467, %r466, %r465;
	ld.shared.f32 	%f257, [%r467];
	add.f32 	%f258, %f257, 0f3F800000;
	st.shared.f32 	[%r467], %f258;
$L__BB0_145:
	add.s32 	%r574, %r574, 4;
	add.s32 	%r468, %r574, %r164;
	setp.ne.s32 	%p212, %r468, %r92;
	@%p212 bra 	$L__BB0_137;
$L__BB0_146:
	and.b32  	%r469, %r3, 2;
	setp.eq.s32 	%p213, %r469, 0;
	@%p213 bra 	$L__BB0_152;
	add.s32 	%r470, %r84, %r574;
	mad.lo.s32 	%r471, %r470, %r4, %r137;
	shl.b32 	%r472, %r471, 2;
	mov.u32 	%r473, SLICE;
	add.s32 	%r145, %r473, %r472;
	ld.shared.f32 	%f63, [%r145];
	setp.ltu.f32 	%p214, %f63, 0f00000000;
	setp.geu.f32 	%p215, %f63, %f23;
	or.pred  	%p216, %p214, %p215;
	@%p216 bra 	$L__BB0_149;
	cvt.rzi.s32.f32 	%r474, %f63;
	mad.lo.s32 	%r475, %r83, %r474, %r86;
	shl.b32 	%r476, %r475, 2;
	mov.u32 	%r477, SLICE;
	add.s32 	%r478, %r477, %r476;
	ld.shared.f32 	%f259, [%r478];
	add.f32 	%f260, %f259, 0f3F800000;
	st.shared.f32 	[%r478], %f260;
$L__BB0_149:
	shl.b32 	%r479, %r4, 2;
	add.s32 	%r480, %r145, %r479;
	ld.shared.f32 	%f64, [%r480];
	setp.ltu.f32 	%p217, %f64, 0f00000000;
	setp.geu.f32 	%p218, %f64, %f23;
	or.pred  	%p219, %p217, %p218;
	@%p219 bra 	$L__BB0_151;
	cvt.rzi.s32.f32 	%r481, %f64;
	mad.lo.s32 	%r482, %r83, %r481, %r86;
	shl.b32 	%r483, %r482, 2;
	mov.u32 	%r484, SLICE;
	add.s32 	%r485, %r484, %r483;
	ld.shared.f32 	%f261, [%r485];
	add.f32 	%f262, %f261, 0f3F800000;
	st.shared.f32 	[%r485], %f262;
$L__BB0_151:
	add.s32 	%r574, %r574, 2;
$L__BB0_152:
	add.s32 	%r486, %r84, %r574;
	mad.lo.s32 	%r487, %r486, %r4, %r137;
	shl.b32 	%r488, %r487, 2;
	mov.u32 	%r489, SLICE;
	add.s32 	%r490, %r489, %r488;
	ld.shared.f32 	%f65, [%r490];
	setp.ltu.f32 	%p220, %f65, 0f00000000;
	setp.geu.f32 	%p221, %f65, %f23;
	or.pred  	%p222, %p220, %p221;
	@%p222 bra 	$L__BB0_154;
	cvt.rzi.s32.f32 	%r491, %f65;
	mad.lo.s32 	%r492, %r83, %r491, %r86;
	shl.b32 	%r493, %r492, 2;
	mov.u32 	%r494, SLICE;
	add.s32 	%r495, %r494, %r493;
	ld.shared.f32 	%f263, [%r495];
	add.f32 	%f264, %f263, 0f3F800000;
	st.shared.f32 	[%r495], %f264;
$L__BB0_154:
	add.s32 	%r148, %r572, 1;
	setp.ne.s32 	%p223, %r572, %r164;
	mov.u32 	%r572, %r148;
	@%p223 bra 	$L__BB0_135;
$L__BB0_155:
	setp.lt.s32 	%p224, %r159, 1;
	bar.sync 	0;
	@%p224 bra 	$L__BB0_173;
	add.s32 	%r497, %r159, -1;
	setp.lt.u32 	%p225, %r497, 7;
	mad.lo.s32 	%r498, %r556, %r13, %r16;
	mad.lo.s32 	%r499, %r498, %r12, %r15;
	mul.lo.s32 	%r149, %r499, %r159;
	mov.b32 	%r578, 0;
	@%p225 bra 	$L__BB0_161;
	mov.b32 	%r576, 0;
$L__BB0_158:
	.pragma "nounroll";
	@%p3 bra 	$L__BB0_160;
	mad.lo.s32 	%r501, %r83, %r576, %r86;
	shl.b32 	%r502, %r501, 2;
	mov.u32 	%r503, SLICE;
	add.s32 	%r504, %r503, %r502;
	ld.shared.f32 	%f265, [%r504];
	add.s32 	%r505, %r576, %r149;
	mul.wide.s32 	%rd56, %r505, 4;
	add.s64 	%rd57, %rd1, %rd56;
	st.global.f32 	[%rd57], %f265;
	shl.b32 	%r506, %r83, 2;
	add.s32 	%r507, %r504, %r506;
	ld.shared.f32 	%f266, [%r507];
	st.global.f32 	[%rd57+4], %f266;
	add.s32 	%r508, %r507, %r506;
	ld.shared.f32 	%f267, [%r508];
	st.global.f32 	[%rd57+8], %f267;
	add.s32 	%r509, %r508, %r506;
	ld.shared.f32 	%f268, [%r509];
	st.global.f32 	[%rd57+12], %f268;
	add.s32 	%r510, %r509, %r506;
	ld.shared.f32 	%f269, [%r510];
	st.global.f32 	[%rd57+16], %f269;
	add.s32 	%r511, %r510, %r506;
	ld.shared.f32 	%f270, [%r511];
	st.global.f32 	[%rd57+20], %f270;
	add.s32 	%r512, %r511, %r506;
	ld.shared.f32 	%f271, [%r512];
	st.global.f32 	[%rd57+24], %f271;
	add.s32 	%r513, %r512, %r506;
	ld.shared.f32 	%f272, [%r513];
	st.global.f32 	[%rd57+28], %f272;
$L__BB0_160:
	add.s32 	%r576, %r576, 8;
	and.b32  	%r578, %r159, 2147483640;
	setp.ne.s32 	%p226, %r576, %r578;
	@%p226 bra 	$L__BB0_158;
$L__BB0_161:
	setp.eq.s32 	%p227, %r89, 0;
	@%p227 bra 	$L__BB0_173;
	add.s32 	%r514, %r89, -1;
	setp.lt.u32 	%p228, %r514, 3;
	@%p228 bra 	$L__BB0_166;
	@%p3 bra 	$L__BB0_165;
	mad.lo.s32 	%r515, %r83, %r578, %r86;
	shl.b32 	%r516, %r515, 2;
	mov.u32 	%r517, SLICE;
	add.s32 	%r518, %r517, %r516;
	ld.shared.f32 	%f273, [%r518];
	add.s32 	%r519, %r578, %r149;
	mul.wide.s32 	%rd58, %r519, 4;
	add.s64 	%rd59, %rd1, %rd58;
	st.global.f32 	[%rd59], %f273;
	shl.b32 	%r520, %r83, 2;
	add.s32 	%r521, %r518, %r520;
	ld.shared.f32 	%f274, [%r521];
	st.global.f32 	[%rd59+4], %f274;
	add.s32 	%r522, %r521, %r520;
	ld.shared.f32 	%f275, [%r522];
	st.global.f32 	[%rd59+8], %f275;
	add.s32 	%r523, %r522, %r520;
	ld.shared.f32 	%f276, [%r523];
	st.global.f32 	[%rd59+12], %f276;
$L__BB0_165:
	add.s32 	%r578, %r578, 4;
$L__BB0_166:
	and.b32  	%r524, %r159, 3;
	setp.eq.s32 	%p229, %r524, 0;
	@%p229 bra 	$L__BB0_173;
	setp.eq.s32 	%p230, %r524, 1;
	@%p230 bra 	$L__BB0_171;
	@%p3 bra 	$L__BB0_170;
	mad.lo.s32 	%r525, %r83, %r578, %r86;
	shl.b32 	%r526, %r525, 2;
	mov.u32 	%r527, SLICE;
	add.s32 	%r528, %r527, %r526;
	ld.shared.f32 	%f277, [%r528];
	add.s32 	%r529, %r578, %r149;
	mul.wide.s32 	%rd60, %r529, 4;
	add.s64 	%rd61, %rd1, %rd60;
	st.global.f32 	[%rd61], %f277;
	shl.b32 	%r530, %r83, 2;
	add.s32 	%r531, %r528, %r530;
	ld.shared.f32 	%f278, [%r531];
	st.global.f32 	[%rd61+4], %f278;
$L__BB0_170:
	add.s32 	%r578, %r578, 2;
$L__BB0_171:
	@%p4 bra 	$L__BB0_173;
	mad.lo.s32 	%r532, %r83, %r578, %r86;
	shl.b32 	%r533, %r532, 2;
	mov.u32 	%r534, SLICE;
	add.s32 	%r535, %r534, %r533;
	ld.shared.f32 	%f279, [%r535];
	add.s32 	%r536, %r578, %r149;
	mul.wide.s32 	%rd62, %r536, 4;
	add.s64 	%rd63, %rd1, %rd62;
	st.global.f32 	[%rd63], %f279;
$L__BB0_173:
	add.s32 	%r556, %r556, 1;
	setp.ne.s32 	%p231, %r556, %r14;
	@%p231 bra 	$L__BB0_51;
$L__BB0_174:
	ret;

}


// ===== COMPILED SASS (sm_100) =====

	.target	sm_100

	.elftype	@"ET_EXEC"


//--------------------- .note.nv.tkinfo           --------------------------
	.section	.note.nv.tkinfo,"",@"SHT_NOTE"
	.sectionflags	@"SHF_NOTE_NV_TKINFO"
	.tkinfo
        /*0018*/ 	.word	0x00000002
        /*0030*/ 	.string	""
        /*0030*/ 	.string	"ptxas"
        /*0030*/ 	.string	"Cuda compilation tools, release 13.0, V13.0.88"
        /*0030*/ 	.string	"Build cuda_13.0.r13.0/compiler.36424714_0"
        /*0030*/ 	.string	"-arch sm_100 -m 64 "



//--------------------- .note.nv.cuinfo           --------------------------
	.section	.note.nv.cuinfo,"",@"SHT_NOTE"
	.sectionflags	@"SHF_NOTE_NV_CUINFO"
        /*0018*/ 	.short	0x0002
        /*001a*/ 	.short	0x0064
        /*001c*/ 	.short	0x0082
	.zero		2


//--------------------- .nv.info                  --------------------------
	.section	.nv.info,"",@"SHT_CUDA_INFO"
	.align	4


	//----- nvinfo : EIATTR_REGCOUNT
	.align		4
        /*0000*/ 	.byte	0x04, 0x2f
        /*0002*/ 	.short	(.L_2 - .L_1)
	.align		4
.L_1:
        /*0004*/ 	.word	index@(_Z12histogram_3dPfiPKfiiiiiiiiii)
        /*0008*/ 	.word	0x00000020


	//----- nvinfo : EIATTR_FRAME_SIZE
	.align		4
.L_2:
        /*000c*/ 	.byte	0x04, 0x11
        /*000e*/ 	.short	(.L_4 - .L_3)
	.align		4
.L_3:
        /*0010*/ 	.word	index@(_Z12histogram_3dPfiPKfiiiiiiiiii)
        /*0014*/ 	.word	0x00000000


	//----- nvinfo : EIATTR_MIN_STACK_SIZE
	.align		4
.L_4:
        /*0018*/ 	.byte	0x04, 0x12
        /*001a*/ 	.short	(.L_6 - .L_5)
	.align		4
.L_5:
        /*001c*/ 	.word	index@(_Z12histogram_3dPfiPKfiiiiiiiiii)
        /*0020*/ 	.word	0x00000000
.L_6:


//--------------------- .nv.compat                --------------------------
	.section	.nv.compat,"",@"SHT_CUDA_COMPAT_INFO"
	.align	4
        /*0000*/ 	.byte	0x02, 0x09, 0x00, 0x00, 0x02, 0x02, 0x01, 0x00, 0x02, 0x05, 0x05, 0x00, 0x03, 0x07, 0x01, 0x01
        /*0010*/ 	.byte	0x02, 0x03, 0x00, 0x00, 0x02, 0x06, 0x01, 0x00, 0x04, 0x0b, 0x08, 0x00, 0x09, 0x00, 0x00, 0x00
        /*0020*/ 	.byte	0x00, 0x00, 0x00, 0x00


//--------------------- .nv.info._Z12histogram_3dPfiPKfiiiiiiiiii --------------------------
	.section	.nv.info._Z12histogram_3dPfiPKfiiiiiiiiii,"",@"SHT_CUDA_INFO"
	.sectionflags	@""
	.align	4


	//----- nvinfo : EIATTR_CUDA_API_VERSION
	.align		4
        /*0000*/ 	.byte	0x04, 0x37
        /*0002*/ 	.short	(.L_8 - .L_7)
.L_7:
        /*0004*/ 	.word	0x00000082


	//----- nvinfo : EIATTR_KPARAM_INFO
	.align		4
.L_8:
        /*0008*/ 	.byte	0x04, 0x17
        /*000a*/ 	.short	(.L_10 - .L_9)
.L_9:
        /*000c*/ 	.word	0x00000000
        /*0010*/ 	.short	0x000c
        /*0012*/ 	.short	0x003c
        /*0014*/ 	.byte	0x00, 0xf0, 0x11, 0x00


	//----- nvinfo : EIATTR_KPARAM_INFO
	.align		4
.L_10:
        /*0018*/ 	.byte	0x04, 0x17
        /*001a*/ 	.short	(.L_12 - .L_11)
.L_11:
        /*001c*/ 	.word	0x00000000
        /*0020*/ 	.short	0x000b
        /*0022*/ 	.short	0x0038
        /*0024*/ 	.byte	0x00, 0xf0, 0x11, 0x00


	//----- nvinfo : EIATTR_KPARAM_INFO
	.align		4
.L_12:
        /*0028*/ 	.byte	0x04, 0x17
        /*002a*/ 	.short	(.L_14 - .L_13)
.L_13:
        /*002c*/ 	.word	0x00000000
        /*0030*/ 	.short	0x000a
        /*0032*/ 	.short	0x0034
        /*0034*/ 	.byte	0x00, 0xf0, 0x11, 0x00


	//----- nvinfo : EIATTR_KPARAM_INFO
	.align		4
.L_14:
        /*0038*/ 	.byte	0x04, 0x17
        /*003a*/ 	.short	(.L_16 - .L_15)
.L_15:
        /*003c*/ 	.word	0x00000000
        /*0040*/ 	.short	0x0009
        /*0042*/ 	.short	0x0030
        /*0044*/ 	.byte	0x00, 0xf0, 0x11, 0x00


	//----- nvinfo : EIATTR_KPARAM_INFO
	.align		4
.L_16:
        /*0048*/ 	.byte	0x04, 0x17
        /*004a*/ 	.short	(.L_18 - .L_17)
.L_17:
        /*004c*/ 	.word	0x00000000
        /*0050*/ 	.short	0x0008
        /*0052*/ 	.short	0x002c
        /*0054*/ 	.byte	0x00, 0xf0, 0x11, 0x00


	//----- nvinfo : EIATTR_KPARAM_INFO
	.align		4
.L_18:
        /*0058*/ 	.byte	0x04, 0x17
        /*005a*/ 	.short	(.L_20 - .L_19)
.L_19:
        /*005c*/ 	.word	0x00000000
        /*0060*/ 	.short	0x0007
        /*0062*/ 	.short	0x0028
        /*0064*/ 	.byte	0x00, 0xf0, 0x11, 0x00


	//----- nvinfo : EIATTR_KPARAM_INFO
	.align		4
.L_20:
        /*0068*/ 	.byte	0x04, 0x17
        /*006a*/ 	.short	(.L_22 - .L_21)
.L_21:
        /*006c*/ 	.word	0x00000000
        /*0070*/ 	.short	0x0006
        /*0072*/ 	.short	0x0024
        /*0074*/ 	.byte	0x00, 0xf0, 0x11, 0x00


	//----- nvinfo : EIATTR_KPARAM_INFO
	.align		4
.L_22:
        /*0078*/ 	.byte	0x04, 0x17
        /*007a*/ 	.short	(.L_24 - .L_23)
.L_23:
        /*007c*/ 	.word	0x00000000
        /*0080*/ 	.short	0x0005
        /*0082*/ 	.short	0x0020
        /*0084*/ 	.byte	0x00, 0xf0, 0x11, 0x00


	//----- nvinfo : EIATTR_KPARAM_INFO
	.align		4
.L_24:
        /*0088*/ 	.byte	0x04, 0x17
        /*008a*/ 	.short	(.L_26 - .L_25)
.L_25:
        /*008c*/ 	.word	0x00000000
        /*0090*/ 	.short	0x0004
        /*0092*/ 	.short	0x001c
        /*0094*/ 	.byte	0x00, 0xf0, 0x11, 0x00


	//----- nvinfo : EIATTR_KPARAM_INFO
	.align		4
.L_26:
        /*0098*/ 	.byte	0x04, 0x17
        /*009a*/ 	.short	(.L_28 - .L_27)
.L_27:
        /*009c*/ 	.word	0x00000000
        /*00a0*/ 	.short	0x0003
        /*00a2*/ 	.short	0x0018
        /*00a4*/ 	.byte	0x00, 0xf0, 0x11, 0x00


	//----- nvinfo : EIATTR_KPARAM_INFO
	.align		4
.L_28:
        /*00a8*/ 	.byte	0x04, 0x17
        /*00aa*/ 	.short	(.L_30 - .L_29)
.L_29:
        /*00ac*/ 	.word	0x00000000
        /*00b0*/ 	.short	0x0002
        /*00b2*/ 	.short	0x0010
        /*00b4*/ 	.byte	0x00, 0xf5, 0x21, 0x00


	//----- nvinfo : EIATTR_KPARAM_INFO
	.align		4
.L_30:
        /*00b8*/ 	.byte	0x04, 0x17
        /*00ba*/ 	.short	(.L_32 - .L_31)
.L_31:
        /*00bc*/ 	.word	0x00000000
        /*00c0*/ 	.short	0x0001
        /*00c2*/ 	.short	0x0008
        /*00c4*/ 	.byte	0x00, 0xf0, 0x11, 0x00


	//----- nvinfo : EIATTR_KPARAM_INFO
	.align		4
.L_32:
        /*00c8*/ 	.byte	0x04, 0x17
        /*00ca*/ 	.short	(.L_34 - .L_33)
.L_33:
        /*00cc*/ 	.word	0x00000000
        /*00d0*/ 	.short	0x0000
        /*00d2*/ 	.short	0x0000
        /*00d4*/ 	.byte	0x00, 0xf5, 0x21, 0x00


	//----- nvinfo : EIATTR_SPARSE_MMA_MASK
	.align		4
.L_34:
        /*00d8*/ 	.byte	0x03, 0x50
        /*00da*/ 	.short	0x0000


	//----- nvinfo : EIATTR_MAXREG_COUNT
	.align		4
        /*00dc*/ 	.byte	0x03, 0x1b
        /*00de*/ 	.short	0x00ff


	//----- nvinfo : EIATTR_NUM_BARRIERS
	.align		4
        /*00e0*/ 	.byte	0x02, 0x4c
        /*00e2*/ 	.byte	0x01
	.zero		1


	//----- nvinfo : EIATTR_MERCURY_ISA_VERSION
	.align		4
        /*00e4*/ 	.byte	0x03, 0x5f
        /*00e6*/ 	.short	0x0101


	//----- nvinfo : EIATTR_VRC_CTA_INIT_COUNT
	.align		4
        /*00e8*/ 	.byte	0x02, 0x4a
	.zero		1
	.zero		1


	//----- nvinfo : EIATTR_EXIT_INSTR_OFFSETS
	.align		4
        /*00ec*/ 	.byte	0x04, 0x1c
        /*00ee*/ 	.short	(.L_36 - .L_35)


	//   ....[0]....
.L_35:
        /*00f0*/ 	.word	0x00002240


	//   ....[1]....
        /*00f4*/ 	.word	0x00005040


	//----- nvinfo : EIATTR_CRS_STACK_SIZE
	.align		4
.L_36:
        /*00f8*/ 	.byte	0x04, 0x1e
        /*00fa*/ 	.short	(.L_38 - .L_37)
.L_37:
        /*00fc*/ 	.word	0x00000000


	//----- nvinfo : EIATTR_CBANK_PARAM_SIZE
	.align		4
.L_38:
        /*0100*/ 	.byte	0x03, 0x19
        /*0102*/ 	.short	0x0040


	//----- nvinfo : EIATTR_PARAM_CBANK
	.align		4
        /*0104*/ 	.byte	0x04, 0x0a
        /*0106*/ 	.short	(.L_40 - .L_39)
	.align		4
.L_39:
        /*0108*/ 	.word	index@(.nv.constant0._Z12histogram_3dPfiPKfiiiiiiiiii)
        /*010c*/ 	.short	0x0380
        /*010e*/ 	.short	0x0040


	//----- nvinfo : EIATTR_SW_WAR
	.align		4
.L_40:
        /*0110*/ 	.byte	0x04, 0x36
        /*0112*/ 	.short	(.L_42 - .L_41)
.L_41:
        /*0114*/ 	.word	0x00000008
.L_42:


//--------------------- .nv.callgraph             --------------------------
	.section	.nv.callgraph,"",@"SHT_CUDA_CALLGRAPH"
	.align	4
	.sectionentsize	8
	.align		4
        /*0000*/ 	.word	0x00000000
	.align		4
        /*0004*/ 	.word	0xffffffff
	.align		4
        /*0008*/ 	.word	0x00000000
	.align		4
        /*000c*/ 	.word	0xfffffffe
	.align		4
        /*0010*/ 	.word	0x00000000
	.align		4
        /*0014*/ 	.word	0xfffffffd
	.align		4
        /*0018*/ 	.word	0x00000000
	.align		4
        /*001c*/ 	.word	0xfffffffc


//--------------------- .nv.constant3             --------------------------
	.section	.nv.constant3,"a",@progbits
	.align	4
.nv.constant3:
	.type		bins_limits,@object
	.size		bins_limits,(.L_0 - bins_limits)
bins_limits:
	.zero		164
.L_0:


//--------------------- .text._Z12histogram_3dPfiPKfiiiiiiiiii --------------------------
	.section	.text._Z12histogram_3dPfiPKfiiiiiiiiii,"ax",@progbits
	.align	128
        .global         _Z12histogram_3dPfiPKfiiiiiiiiii
        .type           _Z12histogram_3dPfiPKfiiiiiiiiii,@function
        .size           _Z12histogram_3dPfiPKfiiiiiiiiii,(.L_x_101 - _Z12histogram_3dPfiPKfiiiiiiiiii)
        .other          _Z12histogram_3dPfiPKfiiiiiiiiii,@"STO_CUDA_ENTRY STV_DEFAULT"
_Z12histogram_3dPfiPKfiiiiiiiiii:
.text._Z12histogram_3dPfiPKfiiiiiiiiii:
[----:B------:R-:W-:Y:S08]  /*0000*/  LDC R1, c[0x0][0x37c] ;  /* 0x0000df00ff017b82 */ /* 0x000ff00000000800 */
[----:B------:R-:W0:Y:S01]  /*0010*/  LDC R6, c[0x0][0x388] ;  /* 0x0000e200ff067b82 */ /* 0x000e220000000800 */
[----:B------:R-:W1:Y:S01]  /*0020*/  S2R R3, SR_CTAID.X ;  /* 0x0000000000037919 */ /* 0x000e620000002500 */
[----:B------:R-:W2:Y:S01]  /*0030*/  LDCU UR8, c[0x0][0x3bc] ;  /* 0x00007780ff0877ac */ /* 0x000ea20008000800 */
[----:B------:R-:W3:Y:S01]  /*0040*/  S2R R4, SR_TID.X ;  /* 0x0000000000047919 */ /* 0x000ee20000002100 */
[----:B------:R-:W4:Y:S04]  /*0050*/  LDCU UR18, c[0x0][0x360] ;  /* 0x00006c00ff1277ac */ /* 0x000f280008000800 */
[----:B------:R-:W5:Y:S01]  /*0060*/  S2UR UR10, SR_CTAID.Y ;  /* 0x00000000000a79c3 */ /* 0x000f620000002600 */
[----:B------:R-:W3:Y:S01]  /*0070*/  S2R R5, SR_TID.Y ;  /* 0x0000000000057919 */ /* 0x000ee20000002200 */
[----:B------:R-:W4:Y:S01]  /*0080*/  LDCU UR13, c[0x0][0x364] ;  /* 0x00006c80ff0d77ac */ /* 0x000f220008000800 */
[----:B------:R-:W3:Y:S01]  /*0090*/  S2R R2, SR_CTAID.Y ;  /* 0x0000000000027919 */ /* 0x000ee20000002600 */
[----:B------:R-:W5:Y:S04]  /*00a0*/  LDCU UR4, c[0x0][0x3ac] ;  /* 0x00007580ff0477ac */ /* 0x000f680008000800 */
[----:B------:R-:W1:Y:S01]  /*00b0*/  LDC R0, c[0x0][0x3a4] ;  /* 0x0000e900ff007b82 */ /* 0x000e620000000800 */
[----:B--2---:R-:W-:Y:S01]  /*00c0*/  USHF.L.U32 UR16, UR8, 0x1, URZ ;  /* 0x0000000108107899 */ /* 0x004fe200080006ff */
[----:B0-----:R-:W-:-:S03]  /*00d0*/  ISETP.GE.AND P0, PT, R6, 0x1, PT ;  /* 0x000000010600780c */ /* 0x001fc60003f06270 */
[----:B----4-:R-:W-:Y:S02]  /*00e0*/  UIADD3 UR17, UPT, UPT, UR16, UR18, URZ ;  /* 0x0000001210117290 */ /* 0x010fe4000fffe0ff */
[----:B------:R-:W-:Y:S02]  /*00f0*/  UIADD3 UR5, UPT, UPT, UR16, UR13, URZ ;  /* 0x0000000d10057290 */ /* 0x000fe4000fffe0ff */
[----:B-----5:R-:W-:Y:S01]  /*0100*/  UIMAD UR10, UR13, UR10, UR4 ;  /* 0x0000000a0d0a72a4 */ /* 0x020fe2000f8e0204 */
[C---:B-1----:R-:W-:Y:S02]  /*0110*/  IMAD R23, R3.reuse, UR18, R0 ;  /* 0x0000001203177c24 */ /* 0x042fe4000f8e0200 */
[--C-:B---3--:R-:W-:Y:S02]  /*0120*/  IMAD R0, R3, UR18, R4.reuse ;  /* 0x0000001203007c24 */ /* 0x108fe4000f8e0204 */
[----:B------:R-:W-:Y:S02]  /*0130*/  IMAD R22, R5, UR18, R4 ;  /* 0x0000001205167c24 */ /* 0x000fe4000f8e0204 */
[----:B------:R-:W-:Y:S01]  /*0140*/  IMAD R3, R2, UR13, R5 ;  /* 0x0000000d02037c24 */ /* 0x000fe2000f8e0205 */
[----:B------:R-:W-:Y:S06]  /*0150*/  @!P0 BRA `(.L_x_0) ;  /* 0x0000000400308947 */ /* 0x000fec0003800000 */
[C---:B------:R-:W-:Y:S01]  /*0160*/  VIADD R2, R6.reuse, 0xffffffff ;  /* 0xffffffff06027836 */ /* 0x040fe20000000000 */
[----:B------:R-:W-:Y:S01]  /*0170*/  LOP3.LUT R16, R6, 0x7, RZ, 0xc0, !PT ;  /* 0x0000000706107812 */ /* 0x000fe200078ec0ff */
[----:B------:R-:W-:Y:S01]  /*0180*/  IMAD.U32 R7, RZ, RZ, UR5 ;  /* 0x00000005ff077e24 */ /* 0x000fe2000f8e00ff */
[----:B------:R-:W-:Y:S02]  /*0190*/  UIMAD UR7, UR18, UR13, URZ ;  /* 0x0000000d120772a4 */ /* 0x000fe4000f8e02ff */
[----:B------:R-:W-:Y:S01]  /*01a0*/  ISETP.GE.U32.AND P0, PT, R2, 0x7, PT ;  /* 0x000000070200780c */ /* 0x000fe20003f06070 */
[----:B------:R-:W-:Y:S01]  /*01b0*/  IMAD.MOV.U32 R2, RZ, RZ, RZ ;  /* 0x000000ffff027224 */ /* 0x000fe200078e00ff */
[----:B------:R-:W-:Y:S01]  /*01c0*/  ISETP.NE.AND P1, PT, R16, RZ, PT ;  /* 0x000000ff1000720c */ /* 0x000fe20003f25270 */
[----:B------:R-:W-:-:S10]  /*01d0*/  IMAD R7, R7, UR17, R22 ;  /* 0x0000001107077c24 */ /* 0x000fd4000f8e0216 */
[----:B------:R-:W-:Y:S05]  /*01e0*/  @!P0 BRA `(.L_x_1) ;  /* 0x00000000006c8947 */ /* 0x000fea0003800000 */
[----:B------:R-:W0:Y:S01]  /*01f0*/  S2UR UR6, SR_CgaCtaId ;  /* 0x00000000000679c3 */ /* 0x000e220000008800 */
[----:B------:R-:W-:Y:S01]  /*0200*/  UMOV UR4, 0x400 ;  /* 0x0000040000047882 */ /* 0x000fe20000000000 */
[----:B------:R-:W-:Y:S01]  /*0210*/  LOP3.LUT R2, R6, 0x7ffffff8, RZ, 0xc0, !PT ;  /* 0x7ffffff806027812 */ /* 0x000fe200078ec0ff */
[----:B0-----:R-:W-:-:S03]  /*0220*/  ULEA UR6, UR6, UR4, 0x18 ;  /* 0x0000000406067291 */ /* 0x001fc6000f8ec0ff */
[----:B------:R-:W-:-:S09]  /*0230*/  UMOV UR4, URZ ;  /* 0x000000ff00047c82 */ /* 0x000fd20008000000 */
.L_x_2:
[----:B0-----:R-:W-:Y:S01]  /*0240*/  IMAD.U32 R8, RZ, RZ, UR4 ;  /* 0x00000004ff087e24 */ /* 0x001fe2000f8e00ff */
[----:B------:R-:W-:Y:S01]  /*0250*/  UIADD3 UR4, UPT, UPT, UR4, 0x8, URZ ;  /* 0x0000000804047890 */ /* 0x000fe2000fffe0ff */
[----:B------:R-:W-:Y:S02]  /*0260*/  IMAD.U32 R15, RZ, RZ, UR7 ;  /* 0x00000007ff0f7e24 */ /* 0x000fe4000f8e00ff */
[----:B------:R-:W-:-:S03]  /*0270*/  IMAD R8, R8, UR7, R7 ;  /* 0x0000000708087c24 */ /* 0x000fc6000f8e0207 */
[----:B------:R-:W-:Y:S02]  /*0280*/  ISETP.NE.AND P0, PT, R2, UR4, PT ;  /* 0x0000000402007c0c */ /* 0x000fe4000bf05270 */
[----:B------:R-:W-:-:S04]  /*0290*/  LEA R8, R8, UR6, 0x2 ;  /* 0x0000000608087c11 */ /* 0x000fc8000f8e10ff */
[C---:B------:R-:W-:Y:S01]  /*02a0*/  LEA R9, R15.reuse, R8, 0x2 ;  /* 0x000000080f097211 */ /* 0x040fe200078e10ff */
[----:B------:R0:W-:Y:S04]  /*02b0*/  STS [R8], RZ ;  /* 0x000000ff08007388 */ /* 0x0001e80000000800 */
[C---:B------:R-:W-:Y:S01]  /*02c0*/  IMAD R10, R15.reuse, 0x4, R9 ;  /* 0x000000040f0a7824 */ /* 0x040fe200078e0209 */
[----:B------:R0:W-:Y:S03]  /*02d0*/  STS [R9], RZ ;  /* 0x000000ff09007388 */ /* 0x0001e60000000800 */
[C---:B------:R-:W-:Y:S01]  /*02e0*/  IMAD R11, R15.reuse, 0x4, R10 ;  /* 0x000000040f0b7824 */ /* 0x040fe200078e020a */
[----:B------:R0:W-:Y:S03]  /*02f0*/  STS [R10], RZ ;  /* 0x000000ff0a007388 */ /* 0x0001e60000000800 */
[C---:B------:R-:W-:Y:S01]  /*0300*/  IMAD R12, R15.reuse, 0x4, R11 ;  /* 0x000000040f0c7824 */ /* 0x040fe200078e020b */
[----:B------:R0:W-:Y:S03]  /*0310*/  STS [R11], RZ ;  /* 0x000000ff0b007388 */ /* 0x0001e60000000800 */
[C---:B------:R-:W-:Y:S01]  /*0320*/  IMAD R13, R15.reuse, 0x4, R12 ;  /* 0x000000040f0d7824 */ /* 0x040fe200078e020c */
[----:B------:R0:W-:Y:S03]  /*0330*/  STS [R12], RZ ;  /* 0x000000ff0c007388 */ /* 0x0001e60000000800 */
[C---:B------:R-:W-:Y:S01]  /*0340*/  IMAD R14, R15.reuse, 0x4, R13 ;  /* 0x000000040f0e7824 */ /* 0x040fe200078e020d */
[----:B------:R0:W-:Y:S04]  /*0350*/  STS [R13], RZ ;  /* 0x000000ff0d007388 */ /* 0x0001e80000000800 */
[----:B------:R-:W-:Y:S01]  /*0360*/  LEA R15, R15, R14, 0x2 ;  /* 0x0000000e0f0f7211 */ /* 0x000fe200078e10ff */
[----:B------:R0:W-:Y:S04]  /*0370*/  STS [R14], RZ ;  /* 0x000000ff0e007388 */ /* 0x0001e80000000800 */
[----:B------:R0:W-:Y:S01]  /*0380*/  STS [R15], RZ ;  /* 0x000000ff0f007388 */ /* 0x0001e20000000800 */
[----:B------:R-:W-:Y:S05]  /*0390*/  @P0 BRA `(.L_x_2) ;  /* 0xfffffffc00a80947 */ /* 0x000fea000383ffff */
.L_x_1:
[----:B------:R-:W-:Y:S05]  /*03a0*/  @!P1 BRA `(.L_x_0) ;  /* 0x00000000009c9947 */ /* 0x000fea0003800000 */
[----:B------:R-:W-:Y:S02]  /*03b0*/  ISETP.GE.U32.AND P0, PT, R16, 0x4, PT ;  /* 0x000000041000780c */ /* 0x000fe40003f06070 */
[----:B0-----:R-:W-:-:S04]  /*03c0*/  LOP3.LUT R12, R6, 0x3, RZ, 0xc0, !PT ;  /* 0x00000003060c7812 */ /* 0x001fc800078ec0ff */
[----:B------:R-:W-:-:S07]  /*03d0*/  ISETP.NE.AND P1, PT, R12, RZ, PT ;  /* 0x000000ff0c00720c */ /* 0x000fce0003f25270 */
[----:B------:R-:W-:Y:S06]  /*03e0*/  @!P0 BRA `(.L_x_3) ;  /* 0x0000000000388947 */ /* 0x000fec0003800000 */
[----:B------:R-:W0:Y:S01]  /*03f0*/  S2UR UR6, SR_CgaCtaId ;  /* 0x00000000000679c3 */ /* 0x000e220000008800 */
[----:B------:R-:W-:Y:S01]  /*0400*/  UMOV UR4, 0x400 ;  /* 0x0000040000047882 */ /* 0x000fe20000000000 */
[C---:B------:R-:W-:Y:S02]  /*0410*/  IMAD R8, R2.reuse, UR7, R7 ;  /* 0x0000000702087c24 */ /* 0x040fe4000f8e0207 */
[----:B------:R-:W-:Y:S02]  /*0420*/  IMAD.U32 R11, RZ, RZ, UR7 ;  /* 0x00000007ff0b7e24 */ /* 0x000fe4000f8e00ff */
[----:B------:R-:W-:Y:S01]  /*0430*/  VIADD R2, R2, 0x4 ;  /* 0x0000000402027836 */ /* 0x000fe20000000000 */
[----:B0-----:R-:W-:-:S06]  /*0440*/  ULEA UR4, UR6, UR4, 0x18 ;  /* 0x0000000406047291 */ /* 0x001fcc000f8ec0ff */
[----:B------:R-:W-:-:S05]  /*0450*/  LEA R8, R8, UR4, 0x2 ;  /* 0x0000000408087c11 */ /* 0x000fca000f8e10ff */
[C---:B------:R-:W-:Y:S01]  /*0460*/  IMAD R9, R11.reuse, 0x4, R8 ;  /* 0x000000040b097824 */ /* 0x040fe200078e0208 */
[----:B------:R0:W-:Y:S03]  /*0470*/  STS [R8], RZ ;  /* 0x000000ff08007388 */ /* 0x0001e60000000800 */
[C---:B------:R-:W-:Y:S01]  /*0480*/  IMAD R10, R11.reuse, 0x4, R9 ;  /* 0x000000040b0a7824 */ /* 0x040fe200078e0209 */
[----:B------:R0:W-:Y:S03]  /*0490*/  STS [R9], RZ ;  /* 0x000000ff09007388 */ /* 0x0001e60000000800 */
[----:B------:R-:W-:Y:S01]  /*04a0*/  IMAD R11, R11, 0x4, R10 ;  /* 0x000000040b0b7824 */ /* 0x000fe200078e020a */
[----:B------:R0:W-:Y:S04]  /*04b0*/  STS [R10], RZ ;  /* 0x000000ff0a007388 */ /* 0x0001e80000000800 */
[----:B------:R0:W-:Y:S02]  /*04c0*/  STS [R11], RZ ;  /* 0x000000ff0b007388 */ /* 0x0001e40000000800 */
.L_x_3:
[----:B------:R-:W-:Y:S05]  /*04d0*/  @!P1 BRA `(.L_x_0) ;  /* 0x0000000000509947 */ /* 0x000fea0003800000 */
[----:B0-----:R-:W-:Y:S02]  /*04e0*/  LOP3.LUT R8, R6, 0x1, RZ, 0xc0, !PT ;  /* 0x0000000106087812 */ /* 0x001fe400078ec0ff */
[----:B------:R-:W-:Y:S02]  /*04f0*/  ISETP.NE.AND P0, PT, R12, 0x1, PT ;  /* 0x000000010c00780c */ /* 0x000fe40003f05270 */
[----:B------:R-:W-:-:S13]  /*0500*/  ISETP.NE.U32.AND P1, PT, R8, 0x1, PT ;  /* 0x000000010800780c */ /* 0x000fda0003f25070 */
[----:B------:R-:W0:Y:S01]  /*0510*/  @!P1 S2R R11, SR_CgaCtaId ;  /* 0x00000000000b9919 */ /* 0x000e220000008800 */
[----:B------:R-:W-:Y:S01]  /*0520*/  @!P1 MOV R10, 0x400 ;  /* 0x00000400000a9802 */ /* 0x000fe20000000f00 */
[----:B------:R-:W-:Y:S06]  /*0530*/  @!P0 BRA `(.L_x_4) ;  /* 0x0000000000288947 */ /* 0x000fec0003800000 */
[----:B------:R-:W1:Y:S01]  /*0540*/  S2UR UR6, SR_CgaCtaId ;  /* 0x00000000000679c3 */ /* 0x000e620000008800 */
[----:B------:R-:W-:Y:S01]  /*0550*/  UMOV UR4, 0x400 ;  /* 0x0000040000047882 */ /* 0x000fe20000000000 */
[C---:B------:R-:W-:Y:S01]  /*0560*/  IMAD R8, R2.reuse, UR7, R7 ;  /* 0x0000000702087c24 */ /* 0x040fe2000f8e0207 */
[----:B------:R-:W-:Y:S01]  /*0570*/  MOV R9, UR7 ;  /* 0x0000000700097c02 */ /* 0x000fe20008000f00 */
[----:B------:R-:W-:Y:S01]  /*0580*/  VIADD R2, R2, 0x2 ;  /* 0x0000000202027836 */ /* 0x000fe20000000000 */
[----:B-1----:R-:W-:-:S06]  /*0590*/  ULEA UR4, UR6, UR4, 0x18 ;  /* 0x0000000406047291 */ /* 0x002fcc000f8ec0ff */
[----:B------:R-:W-:-:S05]  /*05a0*/  LEA R8, R8, UR4, 0x2 ;  /* 0x0000000408087c11 */ /* 0x000fca000f8e10ff */
[----:B------:R-:W-:Y:S01]  /*05b0*/  IMAD R9, R9, 0x4, R8 ;  /* 0x0000000409097824 */ /* 0x000fe200078e0208 */
[----:B------:R1:W-:Y:S04]  /*05c0*/  STS [R8], RZ ;  /* 0x000000ff08007388 */ /* 0x0003e80000000800 */
[----:B------:R1:W-:Y:S02]  /*05d0*/  STS [R9], RZ ;  /* 0x000000ff09007388 */ /* 0x0003e40000000800 */
.L_x_4:
[----:B0-----:R-:W-:Y:S01]  /*05e0*/  @!P1 LEA R11, R11, R10, 0x18 ;  /* 0x0000000a0b0b9211 */ /* 0x001fe200078ec0ff */
[----:B------:R-:W-:-:S04]  /*05f0*/  @!P1 IMAD R2, R2, UR7, R7 ;  /* 0x0000000702029c24 */ /* 0x000fc8000f8e0207 */
[----:B------:R-:W-:-:S05]  /*0600*/  @!P1 IMAD R2, R2, 0x4, R11 ;  /* 0x0000000402029824 */ /* 0x000fca00078e020b */
[----:B------:R2:W-:Y:S02]  /*0610*/  @!P1 STS [R2], RZ ;  /* 0x000000ff02009388 */ /* 0x0005e40000000800 */
.L_x_0:
[----:B------:R-:W-:Y:S01]  /*0620*/  BAR.SYNC.DEFER_BLOCKING 0x0 ;  /* 0x0000000000007b1d */ /* 0x000fe20000010000 */
[----:B------:R-:W-:-:S04]  /*0630*/  UIADD3 UR6, UPT, UPT, -UR8, URZ, URZ ;  /* 0x000000ff08067290 */ /* 0x000fc8000fffe1ff */
[----:B------:R-:W-:Y:S01]  /*0640*/  UISETP.GE.AND UP0, UPT, UR8, UR6, UPT ;  /* 0x000000060800728c */ /* 0x000fe2000bf06270 */
[----:B------:R-:W3:Y:S08]  /*0650*/  LDCU.64 UR14, c[0x0][0x358] ;  /* 0x00006b00ff0e77ac */ /* 0x000ef00008000a00 */
[----:B------:R-:W-:Y:S05]  /*0660*/  BRA.U !UP0, `(.L_x_5) ;  /* 0x0000001108cc7547 */ /* 0x000fea000b800000 */
[----:B------:R-:W-:Y:S01]  /*0670*/  UIADD3 UR4, UPT, UPT, UR16, 0x1, URZ ;  /* 0x0000000110047890 */ /* 0x000fe2000fffe0ff */
[----:B--2---:R-:W-:Y:S01]  /*0680*/  VIADD R2, R5, UR8 ;  /* 0x0000000805027c36 */ /* 0x004fe20008000000 */
[----:B------:R-:W-:Y:S01]  /*0690*/  UIMAD UR5, UR17, UR5, URZ ;  /* 0x00000005110572a4 */ /* 0x000fe2000f8e02ff */
[----:B------:R-:W-:Y:S01]  /*06a0*/  I2FP.F32.S32 R5, R6 ;  /* 0x0000000600057245 */ /* 0x000fe20000201400 */
[----:B------:R-:W-:Y:S01]  /*06b0*/  VIADD R4, R4, UR8 ;  /* 0x0000000804047c36 */ /* 0x000fe20008000000 */
[----:B------:R-:W-:Y:S01]  /*06c0*/  IADD3 R6, PT, PT, R6, 0x1, RZ ;  /* 0x0000000106067810 */ /* 0x000fe20007ffe0ff */
[----:B0-----:R-:W-:Y:S01]  /*06d0*/  IMAD.U32 R11, RZ, RZ, UR4 ;  /* 0x00000004ff0b7e24 */ /* 0x001fe2000f8e00ff */
[----:B------:R-:W-:Y:S01]  /*06e0*/  UIMAD UR12, UR18, UR13, URZ ;  /* 0x0000000d120c72a4 */ /* 0x000fe2000f8e02ff */
[----:B------:R-:W-:Y:S01]  /*06f0*/  IMAD.U32 R7, RZ, RZ, UR6 ;  /* 0x00000006ff077e24 */ /* 0x000fe2000f8e00ff */
[----:B-1----:R-:W-:Y:S01]  /*0700*/  LOP3.LUT R9, R6, 0x7, RZ, 0xc0, !PT ;  /* 0x0000000706097812 */ /* 0x002fe200078ec0ff */
[----:B------:R-:W-:Y:S01]  /*0710*/  VIADD R8, R22, UR5 ;  /* 0x0000000516087c36 */ /* 0x000fe20008000000 */
[----:B------:R-:W-:-:S02]  /*0720*/  LOP3.LUT R10, R6, 0xfffffff8, RZ, 0xc0, !PT ;  /* 0xfffffff8060a7812 */ /* 0x000fc400078ec0ff */
[----:B------:R-:W-:-:S07]  /*0730*/  LOP3.LUT R11, R11, 0xfffffffc, RZ, 0xc0, !PT ;  /* 0xfffffffc0b0b7812 */ /* 0x000fce00078ec0ff */
.L_x_28:
[----:B------:R-:W-:Y:S01]  /*0740*/  ISETP.GE.AND P0, PT, R22, UR5, PT ;  /* 0x0000000516007c0c */ /* 0x000fe2000bf06270 */
[----:B------:R-:W-:-:S12]  /*0750*/  BSSY.RECONVERGENT B0, `(.L_x_6) ;  /* 0x0000095000007945 */ /* 0x000fd80003800200 */
[----:B0-2--5:R-:W-:Y:S05]  /*0760*/  @P0 BRA `(.L_x_7) ;  /* 0x00000008004c0947 */ /* 0x025fea0003800000 */
[----:B------:R-:W0:Y:S02]  /*0770*/  LDCU UR4, c[0x0][0x388] ;  /* 0x00007100ff0477ac */ /* 0x000e240008000800 */
[----:B0-----:R-:W-:-:S09]  /*0780*/  UISETP.GE.AND UP0, UPT, UR4, URZ, UPT ;  /* 0x000000ff0400728c */ /* 0x001fd2000bf06270 */
[----:B------:R-:W-:Y:S05]  /*0790*/  BRA.U !UP0, `(.L_x_8) ;  /* 0x0000000908187547 */ /* 0x000fea000b800000 */
[----:B------:R-:W0:Y:S01]  /*07a0*/  LDCU UR4, c[0x0][0x3b4] ;  /* 0x00007680ff0477ac */ /* 0x000e220008000800 */
[----:B------:R-:W-:Y:S01]  /*07b0*/  MOV R19, R22 ;  /* 0x0000001600137202 */ /* 0x000fe20000000f00 */
[----:B------:R-:W1:Y:S01]  /*07c0*/  LDCU UR7, c[0x0][0x3a0] ;  /* 0x00007400ff0777ac */ /* 0x000e620008000800 */
[----:B0-----:R-:W-:-:S05]  /*07d0*/  VIADD R18, R7, UR4 ;  /* 0x0000000407127c36 */ /* 0x001fca0008000000 */
[----:B-1----:R-:W-:-:S04]  /*07e0*/  ISETP.GE.AND P0, PT, R18, UR7, PT ;  /* 0x0000000712007c0c */ /* 0x002fc8000bf06270 */
[----:B------:R-:W-:-:S13]  /*07f0*/  ISETP.GT.AND P0, PT, R18, -0x1, !P0 ;  /* 0xffffffff1200780c */ /* 0x000fda0004704270 */
.L_x_14:
[----:B------:R-:W-:Y:S01]  /*0800*/  IABS R14, UR17 ;  /* 0x00000011000e7c13 */ /* 0x000fe20008000000 */
[----:B------:R-:W0:Y:S01]  /*0810*/  LDCU UR4, c[0x0][0x3bc] ;  /* 0x00007780ff0477ac */ /* 0x000e220008000800 */
[----:B------:R-:W-:Y:S01]  /*0820*/  IABS R16, R19 ;  /* 0x0000001300107213 */ /* 0x000fe20000000000 */
[----:B------:R-:W1:Y:S01]  /*0830*/  LDC R24, c[0x0][0x388] ;  /* 0x0000e200ff187b82 */ /* 0x000e620000000800 */
[----:B------:R-:W2:Y:S01]  /*0840*/  I2F.RP R15, R14 ;  /* 0x0000000e000f7306 */ /* 0x000ea20000209400 */
[----:B-----5:R-:W-:Y:S01]  /*0850*/  IABS R20, UR17 ;  /* 0x0000001100147c13 */ /* 0x020fe20008000000 */
[----:B------:R-:W4:Y:S06]  /*0860*/  LDCU.64 UR8, c[0x0][0x398] ;  /* 0x00007300ff0877ac */ /* 0x000f2c0008000a00 */
[----:B--2---:R-:W2:Y:S02]  /*0870*/  MUFU.RCP R15, R15 ;  /* 0x0000000f000f7308 */ /* 0x004ea40000001000 */
[----:B--2---:R-:W-:-:S02]  /*0880*/  VIADD R12, R15, 0xffffffe ;  /* 0x0ffffffe0f0c7836 */ /* 0x004fc40000000000 */
[----:B------:R-:W-:-:S04]  /*0890*/  IMAD.MOV R15, RZ, RZ, -R20 ;  /* 0x000000ffff0f7224 */ /* 0x000fc800078e0a14 */
[----:B------:R2:W3:Y:S01]  /*08a0*/  F2I.FTZ.U32.TRUNC.NTZ R13, R12 ;  /* 0x0000000c000d7305 */ /* 0x0004e2000021f000 */
[----:B------:R-:W-:Y:S02]  /*08b0*/  IMAD.MOV.U32 R20, RZ, RZ, RZ ;  /* 0x000000ffff147224 */ /* 0x000fe400078e00ff */
[----:B--2---:R-:W-:Y:S02]  /*08c0*/  IMAD.MOV.U32 R12, RZ, RZ, RZ ;  /* 0x000000ffff0c7224 */ /* 0x004fe400078e00ff */
[----:B---3--:R-:W-:-:S04]  /*08d0*/  IMAD.MOV R17, RZ, RZ, -R13 ;  /* 0x000000ffff117224 */ /* 0x008fc800078e0a0d */
[----:B------:R-:W-:-:S04]  /*08e0*/  IMAD R17, R17, R14, RZ ;  /* 0x0000000e11117224 */ /* 0x000fc800078e02ff */
[----:B------:R-:W-:Y:S01]  /*08f0*/  IMAD.HI.U32 R13, R13, R17, R12 ;  /* 0x000000110d0d7227 */ /* 0x000fe200078e000c */
[----:B------:R-:W-:-:S04]  /*0900*/  LOP3.LUT R12, R19, UR17, RZ, 0x3c, !PT ;  /* 0x00000011130c7c12 */ /* 0x000fc8000f8e3cff */
[----:B------:R-:W-:Y:S01]  /*0910*/  ISETP.GE.AND P3, PT, R12, RZ, PT ;  /* 0x000000ff0c00720c */ /* 0x000fe20003f66270 */
[----:B------:R-:W-:-:S04]  /*0920*/  IMAD.HI.U32 R13, R13, R16, RZ ;  /* 0x000000100d0d7227 */ /* 0x000fc800078e00ff */
[----:B------:R-:W-:-:S05]  /*0930*/  IMAD R15, R13, R15, R16 ;  /* 0x0000000f0d0f7224 */ /* 0x000fca00078e0210 */
[----:B------:R-:W-:-:S13]  /*0940*/  ISETP.GT.U32.AND P2, PT, R14, R15, PT ;  /* 0x0000000f0e00720c */ /* 0x000fda0003f44070 */
[-C--:B------:R-:W-:Y:S01]  /*0950*/  @!P2 IADD3 R15, PT, PT, R15, -R14.reuse, RZ ;  /* 0x8000000e0f0fa210 */ /* 0x080fe20007ffe0ff */
[----:B------:R-:W-:Y:S01]  /*0960*/  @!P2 VIADD R13, R13, 0x1 ;  /* 0x000000010d0da836 */ /* 0x000fe20000000000 */
[----:B------:R-:W-:Y:S02]  /*0970*/  ISETP.NE.AND P2, PT, RZ, UR17, PT ;  /* 0x00000011ff007c0c */ /* 0x000fe4000bf45270 */
[----:B------:R-:W-:Y:S02]  /*0980*/  ISETP.GE.U32.AND P1, PT, R15, R14, PT ;  /* 0x0000000e0f00720c */ /* 0x000fe40003f26070 */
[----:B0-----:R-:W-:-:S11]  /*0990*/  MOV R14, UR4 ;  /* 0x00000004000e7c02 */ /* 0x001fd60008000f00 */
[----:B------:R-:W-:-:S04]  /*09a0*/  @P1 VIADD R13, R13, 0x1 ;  /* 0x000000010d0d1836 */ /* 0x000fc80000000000 */
[----:B------:R-:W-:Y:S01]  /*09b0*/  @!P3 IMAD.MOV R13, RZ, RZ, -R13 ;  /* 0x000000ffff0db224 */ /* 0x000fe200078e0a0d */
[----:B------:R-:W-:-:S04]  /*09c0*/  @!P2 LOP3.LUT R13, RZ, UR17, RZ, 0x33, !PT ;  /* 0x00000011ff0dac12 */ /* 0x000fc8000f8e33ff */
[----:B------:R-:W-:Y:S01]  /*09d0*/  IADD3 R17, PT, PT, R13, UR10, -R14 ;  /* 0x0000000a0d117c10 */ /* 0x000fe2000fffe80e */
[----:B------:R-:W-:-:S03]  /*09e0*/  IMAD.MOV R12, RZ, RZ, -R13 ;  /* 0x000000ffff0c7224 */ /* 0x000fc600078e0a0d */
[----:B----4-:R-:W-:Y:S01]  /*09f0*/  ISETP.GE.AND P2, PT, R17, UR9, PT ;  /* 0x0000000911007c0c */ /* 0x010fe2000bf46270 */
[----:B------:R-:W-:-:S03]  /*0a00*/  IMAD R12, R12, UR17, R19 ;  /* 0x000000110c0c7c24 */ /* 0x000fc6000f8e0213 */
[----:B------:R-:W-:Y:S02]  /*0a10*/  ISETP.GT.AND P2, PT, R17, -0x1, !P2 ;  /* 0xffffffff1100780c */ /* 0x000fe40005744270 */
[----:B------:R-:W-:-:S04]  /*0a20*/  IADD3 R15, PT, PT, R12, -UR4, R23 ;  /* 0x800000040c0f7c10 */ /* 0x000fc8000fffe017 */
[----:B------:R-:W-:-:S04]  /*0a30*/  ISETP.GE.AND P1, PT, R15, UR8, PT ;  /* 0x000000080f007c0c */ /* 0x000fc8000bf26270 */
[----:B------:R-:W-:-:S04]  /*0a40*/  ISETP.GT.AND P1, PT, R15, -0x1, !P1 ;  /* 0xffffffff0f00780c */ /* 0x000fc80004f24270 */
[----:B------:R-:W-:-:S13]  /*0a50*/  PLOP3.LUT P1, PT, P0, P1, P2, 0x80, 0x0 ;  /* 0x000000000000781c */ /* 0x000fda0000723020 */
[----:B------:R-:W0:Y:S01]  /*0a60*/  @P1 LDC.64 R12, c[0x0][0x390] ;  /* 0x0000e400ff0c1b82 */ /* 0x000e220000000a00 */
[----:B------:R-:W-:-:S04]  /*0a70*/  @P1 IMAD R14, R18, UR9, R17 ;  /* 0x00000009120e1c24 */ /* 0x000fc8000f8e0211 */
[----:B------:R-:W-:-:S04]  /*0a80*/  @P1 IMAD R15, R14, UR8, R15 ;  /* 0x000000080e0f1c24 */ /* 0x000fc8000f8e020f */
[----:B0-----:R-:W-:-:S05]  /*0a90*/  @P1 IMAD.WIDE R12, R15, 0x4, R12 ;  /* 0x000000040f0c1825 */ /* 0x001fca00078e020c */
[----:B------:R0:W5:Y:S01]  /*0aa0*/  @P1 LDG.E R20, desc[UR14][R12.64] ;  /* 0x0000000e0c141981 */ /* 0x000162000c1e1900 */
[----:B-1----:R-:W-:Y:S01]  /*0ab0*/  ISETP.GE.U32.AND P1, PT, R24, 0x7, PT ;  /* 0x000000071800780c */ /* 0x002fe20003f26070 */
[----:B------:R-:W-:Y:S02]  /*0ac0*/  IMAD.MOV.U32 R21, RZ, RZ, -0x40800000 ;  /* 0xbf800000ff157424 */ /* 0x000fe400078e00ff */
[----:B------:R-:W-:-:S10]  /*0ad0*/  IMAD.MOV.U32 R16, RZ, RZ, RZ ;  /* 0x000000ffff107224 */ /* 0x000fd400078e00ff */
[----:B0-----:R-:W-:Y:S05]  /*0ae0*/  @!P1 BRA `(.L_x_9) ;  /* 0x0000000000889947 */ /* 0x001fea0003800000 */
[----:B------:R-:W-:Y:S02]  /*0af0*/  HFMA2 R25, -RZ, RZ, 0, 0 ;  /* 0x00000000ff197431 */ /* 0x000fe400000001ff */
[----:B------:R-:W-:-:S07]  /*0b00*/  IMAD.MOV.U32 R21, RZ, RZ, -0x40800000 ;  /* 0xbf800000ff157424 */ /* 0x000fce00078e00ff */
.L_x_10:
[----:B------:R-:W-:-:S04]  /*0b10*/  IMAD.SHL.U32 R26, R25, 0x4, RZ ;  /* 0x00000004191a7824 */ /* 0x000fc800078e00ff */
[----:B------:R-:W0:Y:S08]  /*0b20*/  LDC.64 R16, c[0x3][R26] ;  /* 0x00c000001a107b82 */ /* 0x000e300000000a00 */
[----:B------:R-:W1:Y:S08]  /*0b30*/  LDC.64 R14, c[0x3][R26+0x8] ;  /* 0x00c002001a0e7b82 */ /* 0x000e700000000a00 */
[----:B------:R-:W2:Y:S01]  /*0b40*/  LDC.64 R12, c[0x3][R26+0x10] ;  /* 0x00c004001a0c7b82 */ /* 0x000ea20000000a00 */
[----:B0----5:R-:W-:-:S02]  /*0b50*/  FSETP.GE.AND P1, PT, R20, R16, PT ;  /* 0x000000101400720b */ /* 0x021fc40003f26000 */
[----:B------:R-:W-:-:S05]  /*0b60*/  FSETP.GE.AND P2, PT, R20, R17, PT ;  /* 0x000000111400720b */ /* 0x000fca0003f46000 */
[----:B------:R-:W0:Y:S01]  /*0b70*/  LDC.64 R16, c[0x3][R26+0x18] ;  /* 0x00c006001a107b82 */ /* 0x000e220000000a00 */
[C---:B-1----:R-:W-:Y:S01]  /*0b80*/  FSETP.GE.AND P3, PT, R20.reuse, R14, PT ;  /* 0x0000000e1400720b */ /* 0x042fe20003f66000 */
[----:B------:R-:W-:Y:S01]  /*0b90*/  VIADD R14, R25, 0x1 ;  /* 0x00000001190e7836 */ /* 0x000fe20000000000 */
[----:B------:R-:W-:-:S03]  /*0ba0*/  FSETP.GE.AND P4, PT, R20, R15, PT ;  /* 0x0000000f1400720b */ /* 0x000fc60003f86000 */
[----:B------:R-:W-:Y:S02]  /*0bb0*/  @P1 I2FP.F32.U32 R21, R25 ;  /* 0x0000001900151245 */ /* 0x000fe40000201000 */
[----:B------:R-:W-:Y:S01]  /*0bc0*/  @P2 I2FP.F32.U32 R21, R14 ;  /* 0x0000000e00152245 */ /* 0x000fe20000201000 */
[C---:B------:R-:W-:Y:S01]  /*0bd0*/  VIADD R14, R25.reuse, 0x2 ;  /* 0x00000002190e7836 */ /* 0x040fe20000000000 */
[C---:B--2---:R-:W-:Y:S01]  /*0be0*/  FSETP.GE.AND P1, PT, R20.reuse, R12, PT ;  /* 0x0000000c1400720b */ /* 0x044fe20003f26000 */
[C---:B------:R-:W-:Y:S01]  /*0bf0*/  VIADD R12, R25.reuse, 0x3 ;  /* 0x00000003190c7836 */ /* 0x040fe20000000000 */
[----:B------:R-:W-:Y:S01]  /*0c00*/  FSETP.GE.AND P2, PT, R20, R13, PT ;  /* 0x0000000d1400720b */ /* 0x000fe20003f46000 */
[----:B------:R-:W-:Y:S01]  /*0c10*/  VIADD R13, R25, 0x7 ;  /* 0x00000007190d7836 */ /* 0x000fe20000000000 */
[----:B------:R-:W-:Y:S02]  /*0c20*/  @P3 I2FP.F32.U32 R21, R14 ;  /* 0x0000000e00153245 */ /* 0x000fe40000201000 */
[----:B------:R-:W-:-:S02]  /*0c30*/  @P4 I2FP.F32.U32 R21, R12 ;  /* 0x0000000c00154245 */ /* 0x000fc40000201000 */
[----:B------:R-:W-:Y:S02]  /*0c40*/  IADD3 R12, PT, PT, R25, 0x4, RZ ;  /* 0x00000004190c7810 */ /* 0x000fe40007ffe0ff */
[----:B0-----:R-:W-:-:S03]  /*0c50*/  FSETP.GE.AND P3, PT, R20, R16, PT ;  /* 0x000000101400720b */ /* 0x001fc60003f66000 */
[----:B------:R-:W-:Y:S01]  /*0c60*/  @P1 I2FP.F32.U32 R21, R12 ;  /* 0x0000000c00151245 */ /* 0x000fe20000201000 */
[----:B------:R-:W-:Y:S01]  /*0c70*/  VIADD R12, R25, 0x5 ;  /* 0x00000005190c7836 */ /* 0x000fe20000000000 */
[----:B------:R-:W-:-:S04]  /*0c80*/  FSETP.GE.AND P1, PT, R20, R17, PT ;  /* 0x000000111400720b */ /* 0x000fc80003f26000 */
[----:B------:R-:W-:Y:S01]  /*0c90*/  @P2 I2FP.F32.U32 R21, R12 ;  /* 0x0000000c00152245 */ /* 0x000fe20000201000 */
[C---:B------:R-:W-:Y:S02]  /*0ca0*/  VIADD R12, R25.reuse, 0x6 ;  /* 0x00000006190c7836 */ /* 0x040fe40000000000 */
[----:B------:R-:W-:-:S03]  /*0cb0*/  VIADD R25, R25, 0x8 ;  /* 0x0000000819197836 */ /* 0x000fc60000000000 */
[----:B------:R-:W-:Y:S02]  /*0cc0*/  @P3 I2FP.F32.U32 R21, R12 ;  /* 0x0000000c00153245 */ /* 0x000fe40000201000 */
[----:B------:R-:W-:Y:S02]  /*0cd0*/  ISETP.NE.AND P2, PT, R25, R10, PT ;  /* 0x0000000a1900720c */ /* 0x000fe40003f45270 */
[----:B------:R-:W-:-:S11]  /*0ce0*/  @P1 I2FP.F32.U32 R21, R13 ;  /* 0x0000000d00151245 */ /* 0x000fd60000201000 */
[----:B------:R-:W-:Y:S05]  /*0cf0*/  @P2 BRA `(.L_x_10) ;  /* 0xfffffffc00842947 */ /* 0x000fea000383ffff */
[----:B------:R-:W-:-:S07]  /*0d00*/  MOV R16, R10 ;  /* 0x0000000a00107202 */ /* 0x000fce0000000f00 */
.L_x_9:
[----:B------:R-:W-:-:S13]  /*0d10*/  ISETP.NE.AND P1, PT, R9, RZ, PT ;  /* 0x000000ff0900720c */ /* 0x000fda0003f25270 */
[----:B------:R-:W-:Y:S05]  /*0d20*/  @!P1 BRA `(.L_x_11) ;  /* 0x0000000000909947 */ /* 0x000fea0003800000 */
[----:B------:R-:W-:Y:S01]  /*0d30*/  VIADD R12, R9, 0xffffffff ;  /* 0xffffffff090c7836 */ /* 0x000fe20000000000 */
[----:B------:R-:W-:-:S04]  /*0d40*/  LOP3.LUT P5, RZ, R6, 0x3, RZ, 0xc0, !PT ;  /* 0x0000000306ff7812 */ /* 0x000fc800078ac0ff */
[----:B------:R-:W-:-:S13]  /*0d50*/  ISETP.GE.U32.AND P1, PT, R12, 0x3, PT ;  /* 0x000000030c00780c */ /* 0x000fda0003f26070 */
[----:B------:R-:W-:Y:S05]  /*0d60*/  @!P1 BRA `(.L_x_12) ;  /* 0x00000000003c9947 */ /* 0x000fea0003800000 */
[----:B------:R-:W-:-:S04]  /*0d70*/  IMAD.SHL.U32 R17, R16, 0x4, RZ ;  /* 0x0000000410117824 */ /* 0x000fc800078e00ff */
[----:B------:R-:W0:Y:S08]  /*0d80*/  LDC.64 R12, c[0x3][R17] ;  /* 0x00c00000110c7b82 */ /* 0x000e300000000a00 */
[----:B------:R-:W1:Y:S01]  /*0d90*/  LDC.64 R14, c[0x3][R17+0x8] ;  /* 0x00c00200110e7b82 */ /* 0x000e620000000a00 */
[----:B0----5:R-:W-:Y:S01]  /*0da0*/  FSETP.GE.AND P1, PT, R20, R12, PT ;  /* 0x0000000c1400720b */ /* 0x021fe20003f26000 */
[----:B------:R-:W-:Y:S01]  /*0db0*/  VIADD R12, R16, 0x1 ;  /* 0x00000001100c7836 */ /* 0x000fe20000000000 */
[----:B------:R-:W-:-:S02]  /*0dc0*/  FSETP.GE.AND P2, PT, R20, R13, PT ;  /* 0x0000000d1400720b */ /* 0x000fc40003f46000 */
[----:B------:R-:W-:Y:S02]  /*0dd0*/  IADD3 R13, PT, PT, R16, 0x3, RZ ;  /* 0x00000003100d7810 */ /* 0x000fe40007ffe0ff */
[C---:B-1----:R-:W-:Y:S02]  /*0de0*/  FSETP.GE.AND P3, PT, R20.reuse, R14, PT ;  /* 0x0000000e1400720b */ /* 0x042fe40003f66000 */
[----:B------:R-:W-:-:S05]  /*0df0*/  FSETP.GE.AND P4, PT, R20, R15, PT ;  /* 0x0000000f1400720b */ /* 0x000fca0003f86000 */
[----:B------:R-:W-:Y:S02]  /*0e00*/  @P1 I2FP.F32.U32 R21, R16 ;  /* 0x0000001000151245 */ /* 0x000fe40000201000 */
[----:B------:R-:W-:Y:S01]  /*0e10*/  @P2 I2FP.F32.U32 R21, R12 ;  /* 0x0000000c00152245 */ /* 0x000fe20000201000 */
[C---:B------:R-:W-:Y:S02]  /*0e20*/  VIADD R12, R16.reuse, 0x2 ;  /* 0x00000002100c7836 */ /* 0x040fe40000000000 */
[----:B------:R-:W-:-:S03]  /*0e30*/  VIADD R16, R16, 0x4 ;  /* 0x0000000410107836 */ /* 0x000fc60000000000 */
[----:B------:R-:W-:Y:S02]  /*0e40*/  @P3 I2FP.F32.U32 R21, R12 ;  /* 0x0000000c00153245 */ /* 0x000fe40000201000 */
[----:B------:R-:W-:-:S07]  /*0e50*/  @P4 I2FP.F32.U32 R21, R13 ;  /* 0x0000000d00154245 */ /* 0x000fce0000201000 */
.L_x_12:
[----:B------:R-:W-:Y:S05]  /*0e60*/  @!P5 BRA `(.L_x_11) ;  /* 0x000000000040d947 */ /* 0x000fea0003800000 */
[C---:B------:R-:W-:Y:S02]  /*0e70*/  LOP3.LUT P1, RZ, R24.reuse, 0x3, RZ, 0xc0, !PT ;  /* 0x0000000318ff7812 */ /* 0x040fe4000782c0ff */
[----:B------:R-:W-:-:S04]  /*0e80*/  LOP3.LUT R12, R24, 0x1, RZ, 0xc0, !PT ;  /* 0x00000001180c7812 */ /* 0x000fc800078ec0ff */
[----:B------:R-:W-:-:S07]  /*0e90*/  ISETP.NE.U32.AND P3, PT, R12, 0x1, PT ;  /* 0x000000010c00780c */ /* 0x000fce0003f65070 */
[----:B------:R-:W-:Y:S06]  /*0ea0*/  @!P1 BRA `(.L_x_13) ;  /* 0x0000000000209947 */ /* 0x000fec0003800000 */
[----:B------:R-:W-:-:S06]  /*0eb0*/  IMAD.SHL.U32 R12, R16, 0x4, RZ ;  /* 0x00000004100c7824 */ /* 0x000fcc00078e00ff */
[----:B------:R-:W0:Y:S02]  /*0ec0*/  LDC.64 R12, c[0x3][R12] ;  /* 0x00c000000c0c7b82 */ /* 0x000e240000000a00 */
[C---:B0----5:R-:W-:Y:S02]  /*0ed0*/  FSETP.GE.AND P1, PT, R20.reuse, R12, PT ;  /* 0x0000000c1400720b */ /* 0x061fe40003f26000 */
[----:B------:R-:W-:Y:S01]  /*0ee0*/  FSETP.GE.AND P2, PT, R20, R13, PT ;  /* 0x0000000d1400720b */ /* 0x000fe20003f46000 */
[----:B------:R-:W-:-:S10]  /*0ef0*/  VIADD R13, R16, 0x1 ;  /* 0x00000001100d7836 */ /* 0x000fd40000000000 */
[----:B------:R-:W-:Y:S01]  /*0f00*/  @P1 I2FP.F32.U32 R21, R16 ;  /* 0x0000001000151245 */ /* 0x000fe20000201000 */
[----:B------:R-:W-:Y:S01]  /*0f10*/  VIADD R16, R16, 0x2 ;  /* 0x0000000210107836 */ /* 0x000fe20000000000 */
[----:B------:R-:W-:-:S07]  /*0f20*/  @P2 I2FP.F32.U32 R21, R13 ;  /* 0x0000000d00152245 */ /* 0x000fce0000201000 */
.L_x_13:
[----:B------:R-:W-:-:S04]  /*0f30*/  @P3 SHF.L.U32 R12, R16, 0x2, RZ ;  /* 0x00000002100c3819 */ /* 0x000fc800000006ff */
[----:B------:R-:W0:Y:S02]  /*0f40*/  @P3 LDC R13, c[0x3][R12] ;  /* 0x00c000000c0d3b82 */ /* 0x000e240000000800 */
[----:B0----5:R-:W-:-:S13]  /*0f50*/  FSETP.GE.AND P1, PT, R20, R13, P3 ;  /* 0x0000000d1400720b */ /* 0x021fda0001f26000 */
[----:B------:R-:W-:-:S07]  /*0f60*/  @P1 I2FP.F32.U32 R21, R16 ;  /* 0x0000001000151245 */ /* 0x000fce0000201000 */
.L_x_11:
[----:B------:R-:W0:Y:S01]  /*0f70*/  S2UR UR7, SR_CgaCtaId ;  /* 0x00000000000779c3 */ /* 0x000e220000008800 */
[----:B------:R-:W-:Y:S02]  /*0f80*/  UMOV UR4, 0x400 ;  /* 0x0000040000047882 */ /* 0x000fe40000000000 */
[----:B0-----:R-:W-:-:S06]  /*0f90*/  ULEA UR4, UR7, UR4, 0x18 ;  /* 0x0000000407047291 */ /* 0x001fcc000f8ec0ff */
[C---:B------:R-:W-:Y:S01]  /*0fa0*/  LEA R12, R19.reuse, UR4, 0x2 ;  /* 0x00000004130c7c11 */ /* 0x040fe2000f8e10ff */
[----:B------:R-:W-:-:S04]  /*0fb0*/  VIADD R19, R19, UR12 ;  /* 0x0000000c13137c36 */ /* 0x000fc80008000000 */
[----:B------:R0:W-:Y:S01]  /*0fc0*/  STS [R12], R21 ;  /* 0x000000150c007388 */ /* 0x0001e20000000800 */
[----:B------:R-:W-:-:S13]  /*0fd0*/  ISETP.GE.AND P1, PT, R19, UR5, PT ;  /* 0x0000000513007c0c */ /* 0x000fda000bf26270 */
[----:B0-----:R-:W-:Y:S05]  /*0fe0*/  @!P1 BRA `(.L_x_14) ;  /* 0xfffffff800049947 */ /* 0x001fea000383ffff */
[----:B------:R-:W-:Y:S05]  /*0ff0*/  BRA `(.L_x_7) ;  /* 0x0000000000287947 */ /* 0x000fea0003800000 */
.L_x_8:
[----:B------:R-:W0:Y:S01]  /*1000*/  S2R R14, SR_CgaCtaId ;  /* 0x00000000000e7919 */ /* 0x000e220000008800 */
[----:B------:R-:W-:Y:S01]  /*1010*/  MOV R13, 0x400 ;  /* 0x00000400000d7802 */ /* 0x000fe20000000f00 */
[----:B------:R-:W-:Y:S02]  /*1020*/  IMAD.MOV.U32 R12, RZ, RZ, R22 ;  /* 0x000000ffff0c7224 */ /* 0x000fe400078e0016 */
[----:B------:R-:W-:Y:S01]  /*1030*/  IMAD.MOV.U32 R16, RZ, RZ, -0x40800000 ;  /* 0xbf800000ff107424 */ /* 0x000fe200078e00ff */
[----:B0-----:R-:W-:-:S07]  /*1040*/  LEA R15, R14, R13, 0x18 ;  /* 0x0000000d0e0f7211 */ /* 0x001fce00078ec0ff */
.L_x_15:
[C---:B------:R-:W-:Y:S01]  /*1050*/  IMAD R13, R12.reuse, 0x4, R15 ;  /* 0x000000040c0d7824 */ /* 0x040fe200078e020f */
[----:B------:R-:W-:-:S04]  /*1060*/  IADD3 R12, PT, PT, R12, UR12, RZ ;  /* 0x0000000c0c0c7c10 */ /* 0x000fc8000fffe0ff */
[----:B------:R0:W-:Y:S01]  /*1070*/  STS [R13], R16 ;  /* 0x000000100d007388 */ /* 0x0001e20000000800 */
[----:B------:R-:W-:-:S13]  /*1080*/  ISETP.GE.AND P0, PT, R12, UR5, PT ;  /* 0x000000050c007c0c */ /* 0x000fda000bf06270 */
[----:B0-----:R-:W-:Y:S05]  /*1090*/  @!P0 BRA `(.L_x_15) ;  /* 0xfffffffc00ec8947 */ /* 0x001fea000383ffff */
.L_x_7:
[----:B---3--:R-:W-:Y:S05]  /*10a0*/  BSYNC.RECONVERGENT B0 ;  /* 0x0000000000007941 */ /* 0x008fea0003800200 */
.L_x_6:
[----:B------:R-:W-:Y:S06]  /*10b0*/  BAR.SYNC.DEFER_BLOCKING 0x0 ;  /* 0x0000000000007b1d */ /* 0x000fec0000010000 */
[----:B------:R-:W-:-:S05]  /*10c0*/  UMOV UR4, UR6 ;  /* 0x0000000600047c82 */ /* 0x000fca0008000000 */
.L_x_27:
[----:B0-----:R-:W0:Y:S01]  /*10d0*/  LDCU UR8, c[0x0][0x3bc] ;  /* 0x00007780ff0877ac */ /* 0x001e220008000800 */
[----:B------:R-:W-:Y:S01]  /*10e0*/  VIADD R12, R4, UR4 ;  /* 0x00000004040c7c36 */ /* 0x000fe20008000000 */
[----:B------:R-:W-:Y:S01]  /*10f0*/  UISETP.GE.U32.AND UP1, UPT, UR16, 0x3, UPT ;  /* 0x000000031000788c */ /* 0x000fe2000bf26070 */
[----:B------:R-:W-:Y:S01]  /*1100*/  UMOV UR7, UR4 ;  /* 0x0000000400077c82 */ /* 0x000fe20008000000 */
[----:B------:R-:W-:Y:S02]  /*1110*/  UIADD3 UR4, UPT, UPT, UR4, 0x1, URZ ;  /* 0x0000000104047890 */ /* 0x000fe4000fffe0ff */
[----:B0-----:R-:W-:-:S03]  /*1120*/  UISETP.NE.AND UP0, UPT, UR7, UR8, UPT ;  /* 0x000000080700728c */ /* 0x001fc6000bf05270 */
[----:B------:R-:W-:Y:S02]  /*1130*/  UMOV UR7, UR6 ;  /* 0x0000000600077c82 */ /* 0x000fe40008000000 */
[----:B--2---:R-:W-:Y:S06]  /*1140*/  BRA.U !UP1, `(.L_x_16) ;  /* 0x0000000509507547 */ /* 0x004fec000b800000 */
[----:B------:R-:W0:Y:S01]  /*1150*/  S2UR UR8, SR_CgaCtaId ;  /* 0x00000000000879c3 */ /* 0x000e220000008800 */
[----:B------:R-:W-:Y:S01]  /*1160*/  UMOV UR7, 0x400 ;  /* 0x0000040000077882 */ /* 0x000fe20000000000 */
[----:B------:R-:W1:Y:S01]  /*1170*/  LDCU UR11, c[0x0][0x3bc] ;  /* 0x00007780ff0b77ac */ /* 0x000e620008000800 */
[----:B0-----:R-:W-:-:S06]  /*1180*/  ULEA UR7, UR8, UR7, 0x18 ;  /* 0x0000000708077291 */ /* 0x001fcc000f8ec0ff */
[----:B------:R-:W-:Y:S01]  /*1190*/  IMAD.U32 R13, RZ, RZ, UR7 ;  /* 0x00000007ff0d7e24 */ /* 0x000fe2000f8e00ff */
[----:B-1----:R-:W-:-:S06]  /*11a0*/  UMOV UR7, UR6 ;  /* 0x0000000600077c82 */ /* 0x002fcc0008000000 */
.L_x_25:
[----:B01----:R-:W-:Y:S01]  /*11b0*/  VIADD R15, R2, UR7 ;  /* 0x00000007020f7c36 */ /* 0x003fe20008000000 */
[----:B------:R-:W-:Y:S01]  /*11c0*/  MOV R17, UR17 ;  /* 0x0000001100117c02 */ /* 0x000fe20008000f00 */
[----:B------:R-:W-:Y:S02]  /*11d0*/  BSSY.RECONVERGENT B0, `(.L_x_17) ;  /* 0x0000012000007945 */ /* 0x000fe40003800200 */
[----:B------:R-:W-:-:S04]  /*11e0*/  IMAD R14, R15, UR17, R12 ;  /* 0x000000110f0e7c24 */ /* 0x000fc8000f8e020c */
[----:B------:R-:W-:-:S04]  /*11f0*/  IMAD R14, R14, 0x4, R13 ;  /* 0x000000040e0e7824 */ /* 0x000fc800078e020d */
[----:B------:R-:W-:Y:S01]  /*1200*/  IMAD R17, R17, 0x4, R14 ;  /* 0x0000000411117824 */ /* 0x000fe200078e020e */
[----:B------:R-:W0:Y:S02]  /*1210*/  LDS R16, [R14] ;  /* 0x000000000e107984 */ /* 0x000e240000000800 */
[----:B0-----:R-:W-:-:S04]  /*1220*/  FSETP.GEU.AND P0, PT, R16, R5, PT ;  /* 0x000000051000720b */ /* 0x001fc80003f0e000 */
[----:B------:R-:W-:-:S13]  /*1230*/  FSETP.LTU.OR P0, PT, R16, RZ, P0 ;  /* 0x000000ff1000720b */ /* 0x000fda0000709400 */
[----:B------:R-:W-:Y:S05]  /*1240*/  @P0 BRA `(.L_x_18) ;  /* 0x0000000000280947 */ /* 0x000fea0003800000 */
[----:B------:R-:W0:Y:S01]  /*1250*/  S2UR UR9, SR_CgaCtaId ;  /* 0x00000000000979c3 */ /* 0x000e220000008800 */
[----:B------:R-:W1:Y:S01]  /*1260*/  F2I.TRUNC.NTZ R13, R16 ;  /* 0x00000010000d7305 */ /* 0x000e62000020f100 */
[----:B------:R-:W-:Y:S01]  /*1270*/  UMOV UR8, 0x400 ;  /* 0x0000040000087882 */ /* 0x000fe20000000000 */
[----:B-1----:R-:W-:Y:S01]  /*1280*/  IMAD R14, R13, UR12, R8 ;  /* 0x0000000c0d0e7c24 */ /* 0x002fe2000f8e0208 */
[----:B0-----:R-:W-:-:S06]  /*1290*/  ULEA UR8, UR9, UR8, 0x18 ;  /* 0x0000000809087291 */ /* 0x001fcc000f8ec0ff */
[----:B------:R-:W-:-:S04]  /*12a0*/  IMAD.U32 R13, RZ, RZ, UR8 ;  /* 0x00000008ff0d7e24 */ /* 0x000fc8000f8e00ff */
[----:B------:R-:W-:-:S05]  /*12b0*/  IMAD R14, R14, 0x4, R13 ;  /* 0x000000040e0e7824 */ /* 0x000fca00078e020d */
[----:B------:R-:W0:Y:S02]  /*12c0*/  LDS R15, [R14] ;  /* 0x000000000e0f7984 */ /* 0x000e240000000800 */
[----:B0-----:R-:W-:-:S05]  /*12d0*/  FADD R15, R15, 1 ;  /* 0x3f8000000f0f7421 */ /* 0x001fca0000000000 */
[----:B------:R0:W-:Y:S02]  /*12e0*/  STS [R14], R15 ;  /* 0x0000000f0e007388 */ /* 0x0001e40000000800 */
.L_x_18:
[----:B------:R-:W-:Y:S05]  /*12f0*/  BSYNC.RECONVERGENT B0 ;  /* 0x0000000000007941 */ /* 0x000fea0003800200 */
.L_x_17:
[----:B------:R-:W1:Y:S01]  /*1300*/  LDS R16, [R17] ;  /* 0x0000000011107984 */ /* 0x000e620000000800 */
[----:B------:R-:W-:Y:S01]  /*1310*/  IMAD.U32 R18, RZ, RZ, UR17 ;  /* 0x00000011ff127e24 */ /* 0x000fe2000f8e00ff */
[----:B------:R-:W-:Y:S04]  /*1320*/  BSSY.RECONVERGENT B0, `(.L_x_19) ;  /* 0x000000f000007945 */ /* 0x000fe80003800200 */
[----:B------:R-:W-:Y:S02]  /*1330*/  LEA R18, R18, R17, 0x2 ;  /* 0x0000001112127211 */ /* 0x000fe400078e10ff */
[----:B-1----:R-:W-:-:S04]  /*1340*/  FSETP.GEU.AND P0, PT, R16, R5, PT ;  /* 0x000000051000720b */ /* 0x002fc80003f0e000 */
[----:B------:R-:W-:-:S13]  /*1350*/  FSETP.LTU.OR P0, PT, R16, RZ, P0 ;  /* 0x000000ff1000720b */ /* 0x000fda0000709400 */
[----:B------:R-:W-:Y:S05]  /*1360*/  @P0 BRA `(.L_x_20) ;  /* 0x0000000000280947 */ /* 0x000fea0003800000 */
[----:B------:R-:W1:Y:S01]  /*1370*/  S2UR UR9, SR_CgaCtaId ;  /* 0x00000000000979c3 */ /* 0x000e620000008800 */
[----:B------:R-:W0:Y:S01]  /*1380*/  F2I.TRUNC.NTZ R13, R16 ;  /* 0x00000010000d7305 */ /* 0x000e22000020f100 */
[----:B------:R-:W-:Y:S01]  /*1390*/  UMOV UR8, 0x400 ;  /* 0x0000040000087882 */ /* 0x000fe20000000000 */
[----:B0-----:R-:W-:Y:S01]  /*13a0*/  IMAD R14, R13, UR12, R8 ;  /* 0x0000000c0d0e7c24 */ /* 0x001fe2000f8e0208 */
[----:B-1----:R-:W-:-:S06]  /*13b0*/  ULEA UR8, UR9, UR8, 0x18 ;  /* 0x0000000809087291 */ /* 0x002fcc000f8ec0ff */
[----:B------:R-:W-:-:S04]  /*13c0*/  IMAD.U32 R13, RZ, RZ, UR8 ;  /* 0x00000008ff0d7e24 */ /* 0x000fc8000f8e00ff */
[----:B------:R-:W-:-:S05]  /*13d0*/  IMAD R14, R14, 0x4, R13 ;  /* 0x000000040e0e7824 */ /* 0x000fca00078e020d */
[----:B------:R-:W0:Y:S02]  /*13e0*/  LDS R15, [R14] ;  /* 0x000000000e0f7984 */ /* 0x000e240000000800 */
[----:B0-----:R-:W-:-:S05]  /*13f0*/  FADD R15, R15, 1 ;  /* 0x3f8000000f0f7421 */ /* 0x001fca0000000000 */
[----:B------:R1:W-:Y:S02]  /*1400*/  STS [R14], R15 ;  /* 0x0000000f0e007388 */ /* 0x0003e40000000800 */
.L_x_20:
[----:B------:R-:W-:Y:S05]  /*1410*/  BSYNC.RECONVERGENT B0 ;  /* 0x0000000000007941 */ /* 0x000fea0003800200 */
.L_x_19:
[----:B-----5:R-:W2:Y:S01]  /*1420*/  LDS R20, [R18] ;  /* 0x0000000012147984 */ /* 0x020ea20000000800 */
[----:B01----:R-:W-:Y:S01]  /*1430*/  IMAD.U32 R15, RZ, RZ, UR17 ;  /* 0x00000011ff0f7e24 */ /* 0x003fe2000f8e00ff */
[----:B------:R-:W-:Y:S03]  /*1440*/  BSSY.RECONVERGENT B0, `(.L_x_21) ;  /* 0x000000f000007945 */ /* 0x000fe60003800200 */
[----:B------:R-:W-:Y:S01]  /*1450*/  IMAD R16, R15, 0x4, R18 ;  /* 0x000000040f107824 */ /* 0x000fe200078e0212 */
[----:B--2---:R-:W-:-:S04]  /*1460*/  FSETP.GEU.AND P0, PT, R20, R5, PT ;  /* 0x000000051400720b */ /* 0x004fc80003f0e000 */
[----:B------:R-:W-:-:S13]  /*1470*/  FSETP.LTU.OR P0, PT, R20, RZ, P0 ;  /* 0x000000ff1400720b */ /* 0x000fda0000709400 */
[----:B------:R-:W-:Y:S05]  /*1480*/  @P0 BRA `(.L_x_22) ;  /* 0x0000000000280947 */ /* 0x000fea0003800000 */
[----:B------:R-:W0:Y:S01]  /*1490*/  S2UR UR9, SR_CgaCtaId ;  /* 0x00000000000979c3 */ /* 0x000e220000008800 */
[----:B------:R-:W1:Y:S01]  /*14a0*/  F2I.TRUNC.NTZ R13, R20 ;  /* 0x00000014000d7305 */ /* 0x000e62000020f100 */
[----:B------:R-:W-:Y:S01]  /*14b0*/  UMOV UR8, 0x400 ;  /* 0x0000040000087882 */ /* 0x000fe20000000000 */
[----:B-1----:R-:W-:Y:S01]  /*14c0*/  IMAD R14, R13, UR12, R8 ;  /* 0x0000000c0d0e7c24 */ /* 0x002fe2000f8e0208 */
[----:B0-----:R-:W-:-:S06]  /*14d0*/  ULEA UR8, UR9, UR8, 0x18 ;  /* 0x0000000809087291 */ /* 0x001fcc000f8ec0ff */
[----:B------:R-:W-:-:S05]  /*14e0*/  MOV R13, UR8 ;  /* 0x00000008000d7c02 */ /* 0x000fca0008000f00 */
[----:B------:R-:W-:-:S05]  /*14f0*/  IMAD R14, R14, 0x4, R13 ;  /* 0x000000040e0e7824 */ /* 0x000fca00078e020d */
[----:B------:R-:W0:Y:S02]  /*1500*/  LDS R15, [R14] ;  /* 0x000000000e0f7984 */ /* 0x000e240000000800 */
[----:B0-----:R-:W-:-:S05]  /*1510*/  FADD R15, R15, 1 ;  /* 0x3f8000000f0f7421 */ /* 0x001fca0000000000 */
[----:B------:R0:W-:Y:S02]  /*1520*/  STS [R14], R15 ;  /* 0x0000000f0e007388 */ /* 0x0001e40000000800 */
.L_x_22:
[----:B------:R-:W-:Y:S05]  /*1530*/  BSYNC.RECONVERGENT B0 ;  /* 0x0000000000007941 */ /* 0x000fea0003800200 */
.L_x_21:
[----:B------:R-:W1:Y:S01]  /*1540*/  LDS R16, [R16] ;  /* 0x0000000010107984 */ /* 0x000e620000000800 */
[----:B------:R-:W-:Y:S01]  /*1550*/  BSSY.RECONVERGENT B0, `(.L_x_23) ;  /* 0x000000e000007945 */ /* 0x000fe20003800200 */
        /* <DEDUP_REMOVED lines=13> */
.L_x_24:
[----:B------:R-:W-:Y:S05]  /*1630*/  BSYNC.RECONVERGENT B0 ;  /* 0x0000000000007941 */ /* 0x000fea0003800200 */
.L_x_23:
[----:B------:R-:W-:Y:S01]  /*1640*/  UIADD3 UR7, UPT, UPT, UR7, 0x4, URZ ;  /* 0x0000000407077890 */ /* 0x000fe2000fffe0ff */
[----:B------:R-:W-:-:S03]  /*1650*/  UMOV UR8, UR11 ;  /* 0x0000000b00087c82 */ /* 0x000fc60008000000 */
[----:B------:R-:W-:-:S06]  /*1660*/  UIADD3 UR9, UPT, UPT, UR7, UR8, URZ ;  /* 0x0000000807097290 */ /* 0x000fcc000fffe0ff */
[----:B------:R-:W-:-:S13]  /*1670*/  ISETP.NE.AND P0, PT, R11, UR9, PT ;  /* 0x000000090b007c0c */ /* 0x000fda000bf05270 */
[----:B------:R-:W-:Y:S05]  /*1680*/  @P0 BRA `(.L_x_25) ;  /* 0xfffffff800c80947 */ /* 0x000fea000383ffff */
.L_x_16:
[----:B------:R-:W-:-:S09]  /*1690*/  ULOP3.LUT UP1, URZ, UR8, 0x1, URZ, 0xc0, !UPT ;  /* 0x0000000108ff7892 */ /* 0x000fd2000f82c0ff */
[----:B------:R-:W-:Y:S05]  /*16a0*/  BRA.U !UP1, `(.L_x_26) ;  /* 0x00000001096c7547 */ /* 0x000fea000b800000 */
[----:B------:R-:W2:Y:S01]  /*16b0*/  S2UR UR11, SR_CgaCtaId ;  /* 0x00000000000b79c3 */ /* 0x000ea20000008800 */
[----:B------:R-:W-:Y:S01]  /*16c0*/  VIADD R13, R2, UR7 ;  /* 0x00000007020d7c36 */ /* 0x000fe20008000000 */
[----:B------:R-:W-:Y:S01]  /*16d0*/  UMOV UR9, 0x400 ;  /* 0x0000040000097882 */ /* 0x000fe20000000000 */
[----:B01----:R-:W-:Y:S01]  /*16e0*/  MOV R15, UR17 ;  /* 0x00000011000f7c02 */ /* 0x003fe20008000f00 */
[----:B------:R-:W-:Y:S01]  /*16f0*/  UIADD3 UR7, UPT, UPT, UR7, 0x2, URZ ;  /* 0x0000000207077890 */ /* 0x000fe2000fffe0ff */
[----:B------:R-:W-:Y:S01]  /*1700*/  IMAD R13, R13, UR17, R12 ;  /* 0x000000110d0d7c24 */ /* 0x000fe2000f8e020c */
[----:B--2---:R-:W-:-:S06]  /*1710*/  ULEA UR9, UR11, UR9, 0x18 ;  /* 0x000000090b097291 */ /* 0x004fcc000f8ec0ff */
[----:B------:R-:W-:-:S05]  /*1720*/  LEA R16, R13, UR9, 0x2 ;  /* 0x000000090d107c11 */ /* 0x000fca000f8e10ff */
[----:B------:R-:W0:Y:S01]  /*1730*/  LDS R18, [R16] ;  /* 0x0000000010127984 */ /* 0x000e220000000800 */
[----:B------:R-:W-:Y:S01]  /*1740*/  IMAD R15, R15, 0x4, R16 ;  /* 0x000000040f0f7824 */ /* 0x000fe200078e0210 */
[----:B0-----:R-:W-:-:S04]  /*1750*/  FSETP.GEU.AND P0, PT, R18, R5, PT ;  /* 0x000000051200720b */ /* 0x001fc80003f0e000 */
[----:B------:R-:W-:-:S13]  /*1760*/  FSETP.LTU.OR P0, PT, R18, RZ, P0 ;  /* 0x000000ff1200720b */ /* 0x000fda0000709400 */
[----:B------:R-:W0:Y:S02]  /*1770*/  @!P0 F2I.TRUNC.NTZ R13, R18 ;  /* 0x00000012000d8305 */ /* 0x000e24000020f100 */
[----:B0-----:R-:W-:-:S05]  /*1780*/  @!P0 IMAD R13, R13, UR12, R8 ;  /* 0x0000000c0d0d8c24 */ /* 0x001fca000f8e0208 */
[----:B------:R-:W-:-:S05]  /*1790*/  @!P0 LEA R13, R13, UR9, 0x2 ;  /* 0x000000090d0d8c11 */ /* 0x000fca000f8e10ff */
[----:B------:R-:W0:Y:S02]  /*17a0*/  @!P0 LDS R14, [R13] ;  /* 0x000000000d0e8984 */ /* 0x000e240000000800 */
[----:B0-----:R-:W-:-:S05]  /*17b0*/  @!P0 FADD R14, R14, 1 ;  /* 0x3f8000000e0e8421 */ /* 0x001fca0000000000 */
[----:B------:R-:W-:Y:S04]  /*17c0*/  @!P0 STS [R13], R14 ;  /* 0x0000000e0d008388 */ /* 0x000fe80000000800 */
[----:B-----5:R-:W0:Y:S02]  /*17d0*/  LDS R20, [R15] ;  /* 0x000000000f147984 */ /* 0x020e240000000800 */
[----:B0-----:R-:W-:-:S04]  /*17e0*/  FSETP.GEU.AND P0, PT, R20, R5, PT ;  /* 0x000000051400720b */ /* 0x001fc80003f0e000 */
[----:B------:R-:W-:-:S13]  /*17f0*/  FSETP.LTU.OR P0, PT, R20, RZ, P0 ;  /* 0x000000ff1400720b */ /* 0x000fda0000709400 */
[----:B------:R-:W0:Y:S02]  /*1800*/  @!P0 F2I.TRUNC.NTZ R17, R20 ;  /* 0x0000001400118305 */ /* 0x000e24000020f100 */
[----:B0-----:R-:W-:-:S05]  /*1810*/  @!P0 IMAD R17, R17, UR12, R8 ;  /* 0x0000000c11118c24 */ /* 0x001fca000f8e0208 */
[----:B------:R-:W-:-:S05]  /*1820*/  @!P0 LEA R17, R17, UR9, 0x2 ;  /* 0x0000000911118c11 */ /* 0x000fca000f8e10ff */
[----:B------:R-:W0:Y:S02]  /*1830*/  @!P0 LDS R16, [R17] ;  /* 0x0000000011108984 */ /* 0x000e240000000800 */
[----:B0-----:R-:W-:-:S05]  /*1840*/  @!P0 FADD R16, R16, 1 ;  /* 0x3f80000010108421 */ /* 0x001fca0000000000 */
[----:B------:R2:W-:Y:S02]  /*1850*/  @!P0 STS [R17], R16 ;  /* 0x0000001011008388 */ /* 0x0005e40000000800 */
.L_x_26:
[----:B------:R-:W3:Y:S01]  /*1860*/  S2UR UR9, SR_CgaCtaId ;  /* 0x00000000000979c3 */ /* 0x000ee20000008800 */
[----:B------:R-:W-:Y:S01]  /*1870*/  VIADD R13, R2, UR7 ;  /* 0x00000007020d7c36 */ /* 0x000fe20008000000 */
[----:B------:R-:W-:-:S03]  /*1880*/  UMOV UR7, 0x400 ;  /* 0x0000040000077882 */ /* 0x000fc60000000000 */
[----:B------:R-:W-:Y:S01]  /*1890*/  IMAD R13, R13, UR17, R12 ;  /* 0x000000110d0d7c24 */ /* 0x000fe2000f8e020c */
[----:B---3--:R-:W-:-:S06]  /*18a0*/  ULEA UR7, UR9, UR7, 0x18 ;  /* 0x0000000709077291 */ /* 0x008fcc000f8ec0ff */
[----:B------:R-:W-:-:S05]  /*18b0*/  LEA R13, R13, UR7, 0x2 ;  /* 0x000000070d0d7c11 */ /* 0x000fca000f8e10ff */
[----:B01----:R-:W0:Y:S02]  /*18c0*/  LDS R14, [R13] ;  /* 0x000000000d0e7984 */ /* 0x003e240000000800 */
[----:B0-----:R-:W-:-:S04]  /*18d0*/  FSETP.GEU.AND P0, PT, R14, R5, PT ;  /* 0x000000050e00720b */ /* 0x001fc80003f0e000 */
[----:B------:R-:W-:-:S13]  /*18e0*/  FSETP.LTU.OR P0, PT, R14, RZ, P0 ;  /* 0x000000ff0e00720b */ /* 0x000fda0000709400 */
[----:B------:R-:W0:Y:S02]  /*18f0*/  @!P0 F2I.TRUNC.NTZ R15, R14 ;  /* 0x0000000e000f8305 */ /* 0x000e24000020f100 */
[----:B0-----:R-:W-:-:S05]  /*1900*/  @!P0 IMAD R15, R15, UR12, R8 ;  /* 0x0000000c0f0f8c24 */ /* 0x001fca000f8e0208 */
[----:B------:R-:W-:-:S05]  /*1910*/  @!P0 LEA R15, R15, UR7, 0x2 ;  /* 0x000000070f0f8c11 */ /* 0x000fca000f8e10ff */
[----:B------:R-:W0:Y:S02]  /*1920*/  @!P0 LDS R12, [R15] ;  /* 0x000000000f0c8984 */ /* 0x000e240000000800 */
[----:B0-----:R-:W-:-:S05]  /*1930*/  @!P0 FADD R12, R12, 1 ;  /* 0x3f8000000c0c8421 */ /* 0x001fca0000000000 */
[----:B------:R0:W-:Y:S01]  /*1940*/  @!P0 STS [R15], R12 ;  /* 0x0000000c0f008388 */ /* 0x0001e20000000800 */
[----:B------:R-:W-:Y:S05]  /*1950*/  BRA.U UP0, `(.L_x_27) ;  /* 0xfffffff500dc7547 */ /* 0x000fea000b83ffff */
[----:B------:R-:W-:Y:S01]  /*1960*/  BAR.SYNC.DEFER_BLOCKING 0x0 ;  /* 0x0000000000007b1d */ /* 0x000fe20000010000 */
[C---:B------:R-:W-:Y:S01]  /*1970*/  ISETP.NE.AND P0, PT, R7.reuse, UR8, PT ;  /* 0x0000000807007c0c */ /* 0x040fe2000bf05270 */
[----:B------:R-:W-:-:S12]  /*1980*/  VIADD R7, R7, 0x1 ;  /* 0x0000000107077836 */ /* 0x000fd80000000000 */
[----:B------:R-:W-:Y:S05]  /*1990*/  @P0 BRA `(.L_x_28) ;  /* 0xffffffec00680947 */ /* 0x000fea000383ffff */
.L_x_5:
[----:B------:R-:W4:Y:S01]  /*19a0*/  LDCU UR11, c[0x0][0x388] ;  /* 0x00007100ff0b77ac */ /* 0x000f220008000800 */
[----:B------:R-:W0:Y:S01]  /*19b0*/  LDCU UR7, c[0x0][0x3b8] ;  /* 0x00007700ff0777ac */ /* 0x000e220008000800 */
[----:B------:R-:W0:Y:S01]  /*19c0*/  LDCU.64 UR8, c[0x0][0x3b0] ;  /* 0x00007600ff0877ac */ /* 0x000e220008000a00 */
[----:B------:R-:W1:Y:S01]  /*19d0*/  LDCU UR12, c[0x0][0x3a4] ;  /* 0x00007480ff0c77ac */ /* 0x000e620008000800 */
[----:B------:R-:W2:Y:S01]  /*19e0*/  LDCU.64 UR4, c[0x0][0x3a8] ;  /* 0x00007500ff0477ac */ /* 0x000ea20008000a00 */
[----:B----4-:R-:W-:Y:S02]  /*19f0*/  UISETP.GE.AND UP0, UPT, UR11, 0x1, UPT ;  /* 0x000000010b00788c */ /* 0x010fe4000bf06270 */
[----:B------:R-:W-:Y:S02]  /*1a00*/  UIADD3 UR19, UPT, UPT, UR16, UR13, URZ ;  /* 0x0000000d10137290 */ /* 0x000fe4000fffe0ff */
[----:B0-----:R-:W-:Y:S02]  /*1a10*/  UIADD3 UR7, UPT, UPT, -UR9, UR7, URZ ;  /* 0x0000000709077290 */ /* 0x001fe4000fffe1ff */
[----:B--2---:R-:W-:-:S02]  /*1a20*/  UIADD3 UR8, UPT, UPT, -UR5, UR8, URZ ;  /* 0x0000000805087290 */ /* 0x004fc4000fffe1ff */
[----:B-1----:R-:W-:Y:S01]  /*1a30*/  UIADD3 UR9, UPT, UPT, -UR12, UR4, URZ ;  /* 0x000000040c097290 */ /* 0x002fe2000fffe1ff */
[----:B------:R-:W-:Y:S11]  /*1a40*/  BRA.U !UP0, `(.L_x_29) ;  /* 0x0000000508f47547 */ /* 0x000ff6000b800000 */
[----:B------:R-:W-:Y:S01]  /*1a50*/  UIADD3 UR4, UPT, UPT, UR11, -0x1, URZ ;  /* 0xffffffff0b047890 */ /* 0x000fe2000fffe0ff */
[C---:B------:R-:W-:Y:S01]  /*1a60*/  ISETP.GE.AND P0, PT, R3.reuse, UR8, PT ;  /* 0x0000000803007c0c */ /* 0x040fe2000bf06270 */
[----:B------:R-:W-:Y:S01]  /*1a70*/  IMAD.U32 R5, RZ, RZ, UR17 ;  /* 0x00000011ff057e24 */ /* 0x000fe2000f8e00ff */
[----:B------:R-:W-:Y:S01]  /*1a80*/  UIMAD UR20, UR18, UR13, URZ ;  /* 0x0000000d121472a4 */ /* 0x000fe2000f8e02ff */
[----:B------:R-:W-:Y:S01]  /*1a90*/  IMAD R2, R3, UR9, R0 ;  /* 0x0000000903027c24 */ /* 0x000fe2000f8e0200 */
[----:B------:R-:W-:Y:S01]  /*1aa0*/  UISETP.GE.U32.AND UP0, UPT, UR4, 0x7, UPT ;  /* 0x000000070400788c */ /* 0x000fe2000bf06070 */
[----:B------:R-:W-:Y:S01]  /*1ab0*/  ISETP.GE.OR P0, PT, R0, UR9, P0 ;  /* 0x0000000900007c0c */ /* 0x000fe20008706670 */
[----:B------:R-:W-:Y:S01]  /*1ac0*/  IMAD R6, R5, UR19, R22 ;  /* 0x0000001305067c24 */ /* 0x000fe2000f8e0216 */
[----:B------:R-:W-:Y:S01]  /*1ad0*/  ULOP3.LUT UR21, UR11, 0x7, URZ, 0xc0, !UPT ;  /* 0x000000070b157892 */ /* 0x000fe2000f8ec0ff */
[----:B------:R-:W-:-:S05]  /*1ae0*/  UMOV UR4, URZ ;  /* 0x000000ff00047c82 */ /* 0x000fca0008000000 */
[----:B------:R-:W-:Y:S06]  /*1af0*/  BRA.U !UP0, `(.L_x_30) ;  /* 0x0000000108ac7547 */ /* 0x000fec000b800000 */
[----:B------:R-:W0:Y:S01]  /*1b00*/  LDC R7, c[0x0][0x388] ;  /* 0x0000e200ff077b82 */ /* 0x000e220000000800 */
[----:B------:R-:W-:Y:S01]  /*1b10*/  ULOP3.LUT UR4, UR11, 0x7ffffff8, URZ, 0xc0, !UPT ;  /* 0x7ffffff80b047892 */ /* 0x000fe2000f8ec0ff */
[----:B------:R-:W-:-:S06]  /*1b20*/  UMOV UR5, URZ ;  /* 0x000000ff00057c82 */ /* 0x000fcc0008000000 */
[----:B------:R-:W1:Y:S05]  /*1b30*/  LDC.64 R4, c[0x0][0x380] ;  /* 0x0000e000ff047b82 */ /* 0x000e6a0000000a00 */
.L_x_33:
[----:B------:R-:W-:Y:S04]  /*1b40*/  BSSY.RECONVERGENT B0, `(.L_x_31) ;  /* 0x0000023000007945 */ /* 0x000fe80003800200 */
[----:B------:R-:W-:Y:S05]  /*1b50*/  @P0 BRA `(.L_x_32) ;  /* 0x0000000000840947 */ /* 0x000fea0003800000 */
[----:B------:R-:W2:Y:S01]  /*1b60*/  S2UR UR12, SR_CgaCtaId ;  /* 0x00000000000c79c3 */ /* 0x000ea20000008800 */
[----:B------:R-:W-:Y:S01]  /*1b70*/  MOV R9, UR5 ;  /* 0x0000000500097c02 */ /* 0x000fe20008000f00 */
[----:B------:R-:W-:Y:S01]  /*1b80*/  UMOV UR11, 0x400 ;  /* 0x00000400000b7882 */ /* 0x000fe20000000000 */
[----:B------:R-:W-:-:S03]  /*1b90*/  IMAD.U32 R11, RZ, RZ, UR20 ;  /* 0x00000014ff0b7e24 */ /* 0x000fc6000f8e00ff */
[----:B------:R-:W-:Y:S02]  /*1ba0*/  IMAD R8, R9, UR20, R6 ;  /* 0x0000001409087c24 */ /* 0x000fe4000f8e0206 */
[----:B------:R-:W-:Y:S01]  /*1bb0*/  IMAD.U32 R9, RZ, RZ, UR20 ;  /* 0x00000014ff097e24 */ /* 0x000fe2000f8e00ff */
[----:B--2---:R-:W-:-:S06]  /*1bc0*/  ULEA UR11, UR12, UR11, 0x18 ;  /* 0x0000000b0c0b7291 */ /* 0x004fcc000f8ec0ff */
[----:B------:R-:W-:-:S05]  /*1bd0*/  LEA R10, R8, UR11, 0x2 ;  /* 0x0000000b080a7c11 */ /* 0x000fca000f8e10ff */
[----:B------:R-:W-:-:S04]  /*1be0*/  IMAD R12, R9, 0x4, R10 ;  /* 0x00000004090c7824 */ /* 0x000fc800078e020a */
[----:B------:R-:W-:Y:S01]  /*1bf0*/  IMAD R14, R11, 0x4, R12 ;  /* 0x000000040b0e7824 */ /* 0x000fe200078e020c */
[----:B------:R-:W3:Y:S04]  /*1c00*/  LDS R13, [R12] ;  /* 0x000000000c0d7984 */ /* 0x000ee80000000800 */
[----:B------:R-:W-:Y:S01]  /*1c10*/  LEA R16, R9, R14, 0x2 ;  /* 0x0000000e09107211 */ /* 0x000fe200078e10ff */
[----:B------:R-:W2:Y:S04]  /*1c20*/  LDS R15, [R14] ;  /* 0x000000000e0f7984 */ /* 0x000ea80000000800 */
[----:B------:R-:W-:Y:S01]  /*1c30*/  IMAD R18, R11, 0x4, R16 ;  /* 0x000000040b127824 */ /* 0x000fe200078e0210 */
[----:B------:R-:W4:Y:S03]  /*1c40*/  LDS R17, [R16] ;  /* 0x0000000010117984 */ /* 0x000f260000000800 */
[----:B-----5:R-:W-:Y:S01]  /*1c50*/  IMAD R20, R9, 0x4, R18 ;  /* 0x0000000409147824 */ /* 0x020fe200078e0212 */
[----:B------:R-:W4:Y:S03]  /*1c60*/  LDS R19, [R18] ;  /* 0x0000000012137984 */ /* 0x000f260000000800 */
[----:B------:R-:W-:Y:S01]  /*1c70*/  IMAD R24, R11, 0x4, R20 ;  /* 0x000000040b187824 */ /* 0x000fe200078e0214 */
[----:B------:R-:W4:Y:S03]  /*1c80*/  LDS R21, [R20] ;  /* 0x0000000014157984 */ /* 0x000f260000000800 */
[----:B------:R-:W-:Y:S01]  /*1c90*/  IMAD R26, R9, 0x4, R24 ;  /* 0x00000004091a7824 */ /* 0x000fe200078e0218 */
[----:B------:R-:W4:Y:S01]  /*1ca0*/  LDS R11, [R10] ;  /* 0x000000000a0b7984 */ /* 0x000f220000000800 */
[----:B0-----:R-:W-:-:S03]  /*1cb0*/  IMAD R9, R2, R7, UR5 ;  /* 0x0000000502097e24 */ /* 0x001fc6000f8e0207 */
[----:B------:R-:W0:Y:S01]  /*1cc0*/  LDS R25, [R24] ;  /* 0x0000000018197984 */ /* 0x000e220000000800 */
[----:B-1----:R-:W-:-:S03]  /*1cd0*/  IMAD.WIDE R8, R9, 0x4, R4 ;  /* 0x0000000409087825 */ /* 0x002fc600078e0204 */
[----:B------:R-:W1:Y:S04]  /*1ce0*/  LDS R27, [R26] ;  /* 0x000000001a1b7984 */ /* 0x000e680000000800 */
[----:B---3--:R3:W-:Y:S04]  /*1cf0*/  STG.E desc[UR14][R8.64+0x4], R13 ;  /* 0x0000040d08007986 */ /* 0x0087e8000c10190e */
[----:B--2---:R3:W-:Y:S04]  /*1d00*/  STG.E desc[UR14][R8.64+0x8], R15 ;  /* 0x0000080f08007986 */ /* 0x0047e8000c10190e */
[----:B----4-:R3:W-:Y:S04]  /*1d10*/  STG.E desc[UR14][R8.64+0xc], R17 ;  /* 0x00000c1108007986 */ /* 0x0107e8000c10190e */
[----:B------:R3:W-:Y:S04]  /*1d20*/  STG.E desc[UR14][R8.64+0x10], R19 ;  /* 0x0000101308007986 */ /* 0x0007e8000c10190e */
[----:B------:R3:W-:Y:S04]  /*1d30*/  STG.E desc[UR14][R8.64+0x14], R21 ;  /* 0x0000141508007986 */ /* 0x0007e8000c10190e */
[----:B------:R3:W-:Y:S04]  /*1d40*/  STG.E desc[UR14][R8.64], R11 ;  /* 0x0000000b08007986 */ /* 0x0007e8000c10190e */
[----:B0-----:R3:W-:Y:S04]  /*1d50*/  STG.E desc[UR14][R8.64+0x18], R25 ;  /* 0x0000181908007986 */ /* 0x0017e8000c10190e */
[----:B-1----:R3:W-:Y:S02]  /*1d60*/  STG.E desc[UR14][R8.64+0x1c], R27 ;  /* 0x00001c1b08007986 */ /* 0x0027e4000c10190e */
.L_x_32:
[----:B---3--:R-:W-:Y:S05]  /*1d70*/  BSYNC.RECONVERGENT B0 ;  /* 0x0000000000007941 */ /* 0x008fea0003800200 */
.L_x_31:
[----:B------:R-:W-:-:S04]  /*1d80*/  UIADD3 UR5, UPT, UPT, UR5, 0x8, URZ ;  /* 0x0000000805057890 */ /* 0x000fc8000fffe0ff */
[----:B------:R-:W-:-:S09]  /*1d90*/  UISETP.NE.AND UP0, UPT, UR5, UR4, UPT ;  /* 0x000000040500728c */ /* 0x000fd2000bf05270 */
[----:B------:R-:W-:Y:S05]  /*1da0*/  BRA.U UP0, `(.L_x_33) ;  /* 0xfffffffd00647547 */ /* 0x000fea000b83ffff */
.L_x_30:
[----:B------:R-:W-:-:S09]  /*1db0*/  UISETP.NE.AND UP0, UPT, UR21, URZ, UPT ;  /* 0x000000ff1500728c */ /* 0x000fd2000bf05270 */
[----:B------:R-:W-:Y:S05]  /*1dc0*/  BRA.U !UP0, `(.L_x_29) ;  /* 0x0000000508147547 */ /* 0x000fea000b800000 */
[----:B-1----:R-:W1:Y:S01]  /*1dd0*/  LDC R5, c[0x0][0x388] ;  /* 0x0000e200ff057b82 */ /* 0x002e620000000800 */
[----:B------:R-:W-:Y:S01]  /*1de0*/  UISETP.GE.U32.AND UP0, UPT, UR21, 0x4, UPT ;  /* 0x000000041500788c */ /* 0x000fe2000bf06070 */
[----:B-1----:R-:W-:-:S08]  /*1df0*/  LOP3.LUT R16, R5, 0x3, RZ, 0xc0, !PT ;  /* 0x0000000305107812 */ /* 0x002fd000078ec0ff */
[----:B------:R-:W-:Y:S05]  /*1e00*/  BRA.U !UP0, `(.L_x_34) ;  /* 0x0000000108687547 */ /* 0x000fea000b800000 */
[----:B------:R-:W-:Y:S04]  /*1e10*/  BSSY.RECONVERGENT B0, `(.L_x_35) ;  /* 0x0000018000007945 */ /* 0x000fe80003800200 */
[----:B------:R-:W-:Y:S05]  /*1e20*/  @P0 BRA `(.L_x_36) ;  /* 0x0000000000580947 */ /* 0x000fea0003800000 */
[----:B------:R-:W1:Y:S01]  /*1e30*/  S2UR UR11, SR_CgaCtaId ;  /* 0x00000000000b79c3 */ /* 0x000e620000008800 */
[----:B0-----:R-:W-:Y:S01]  /*1e40*/  MOV R7, UR4 ;  /* 0x0000000400077c02 */ /* 0x001fe20008000f00 */
[----:B------:R-:W-:Y:S01]  /*1e50*/  UMOV UR5, 0x400 ;  /* 0x0000040000057882 */ /* 0x000fe20000000000 */
[----:B------:R-:W-:Y:S02]  /*1e60*/  IMAD.U32 R9, RZ, RZ, UR20 ;  /* 0x00000014ff097e24 */ /* 0x000fe4000f8e00ff */
[----:B------:R-:W-:Y:S02]  /*1e70*/  IMAD R11, R2, R5, UR4 ;  /* 0x00000004020b7e24 */ /* 0x000fe4000f8e0205 */
[----:B------:R-:W-:Y:S02]  /*1e80*/  IMAD R4, R7, UR20, R6 ;  /* 0x0000001407047c24 */ /* 0x000fe4000f8e0206 */
[----:B------:R-:W-:Y:S01]  /*1e90*/  IMAD.U32 R7, RZ, RZ, UR20 ;  /* 0x00000014ff077e24 */ /* 0x000fe2000f8e00ff */
[----:B-1----:R-:W-:-:S06]  /*1ea0*/  ULEA UR5, UR11, UR5, 0x18 ;  /* 0x000000050b057291 */ /* 0x002fcc000f8ec0ff */
[----:B------:R-:W-:-:S05]  /*1eb0*/  LEA R4, R4, UR5, 0x2 ;  /* 0x0000000504047c11 */ /* 0x000fca000f8e10ff */
[----:B------:R-:W-:-:S04]  /*1ec0*/  IMAD R10, R7, 0x4, R4 ;  /* 0x00000004070a7824 */ /* 0x000fc800078e0204 */
[----:B------:R-:W-:Y:S01]  /*1ed0*/  IMAD R12, R9, 0x4, R10 ;  /* 0x00000004090c7824 */ /* 0x000fe200078e020a */
[----:B------:R-:W3:Y:S01]  /*1ee0*/  LDS R13, [R10] ;  /* 0x000000000a0d7984 */ /* 0x000ee20000000800 */
[----:B------:R-:W0:Y:S03]  /*1ef0*/  LDC.64 R8, c[0x0][0x380] ;  /* 0x0000e000ff087b82 */ /* 0x000e260000000a00 */
[----:B------:R-:W-:Y:S01]  /*1f00*/  LEA R14, R7, R12, 0x2 ;  /* 0x0000000c070e7211 */ /* 0x000fe200078e10ff */
[----:B------:R-:W1:Y:S04]  /*1f10*/  LDS R15, [R12] ;  /* 0x000000000c0f7984 */ /* 0x000e680000000800 */
[----:B------:R-:W2:Y:S04]  /*1f20*/  LDS R7, [R4] ;  /* 0x0000000004077984 */ /* 0x000ea80000000800 */
[----:B------:R-:W4:Y:S01]  /*1f30*/  LDS R17, [R14] ;  /* 0x000000000e117984 */ /* 0x000f220000000800 */
[----:B0-----:R-:W-:-:S05]  /*1f40*/  IMAD.WIDE R8, R11, 0x4, R8 ;  /* 0x000000040b087825 */ /* 0x001fca00078e0208 */
[----:B---3--:R0:W-:Y:S04]  /*1f50*/  STG.E desc[UR14][R8.64+0x4], R13 ;  /* 0x0000040d08007986 */ /* 0x0081e8000c10190e */
[----:B-1----:R0:W-:Y:S04]  /*1f60*/  STG.E desc[UR14][R8.64+0x8], R15 ;  /* 0x0000080f08007986 */ /* 0x0021e8000c10190e */
[----:B--2---:R0:W-:Y:S04]  /*1f70*/  STG.E desc[UR14][R8.64], R7 ;  /* 0x0000000708007986 */ /* 0x0041e8000c10190e */
[----:B----4-:R0:W-:Y:S02]  /*1f80*/  STG.E desc[UR14][R8.64+0xc], R17 ;  /* 0x00000c1108007986 */ /* 0x0101e4000c10190e */
.L_x_36:
[----:B---3--:R-:W-:Y:S05]  /*1f90*/  BSYNC.RECONVERGENT B0 ;  /* 0x0000000000007941 */ /* 0x008fea0003800200 */
.L_x_35:
[----:B------:R-:W-:-:S12]  /*1fa0*/  UIADD3 UR4, UPT, UPT, UR4, 0x4, URZ ;  /* 0x0000000404047890 */ /* 0x000fd8000fffe0ff */
.L_x_34:
[----:B------:R-:W-:-:S13]  /*1fb0*/  ISETP.NE.AND P1, PT, R16, RZ, PT ;  /* 0x000000ff1000720c */ /* 0x000fda0003f25270 */
[----:B------:R-:W-:Y:S05]  /*1fc0*/  @!P1 BRA `(.L_x_29) ;  /* 0x0000000000949947 */ /* 0x000fea0003800000 */
[----:B------:R-:W-:-:S13]  /*1fd0*/  ISETP.NE.AND P1, PT, R16, 0x1, PT ;  /* 0x000000011000780c */ /* 0x000fda0003f25270 */
[----:B------:R-:W-:Y:S05]  /*1fe0*/  @!P1 BRA `(.L_x_37) ;  /* 0x00000000004c9947 */ /* 0x000fea0003800000 */
[----:B------:R-:W-:Y:S04]  /*1ff0*/  BSSY.RECONVERGENT B0, `(.L_x_38) ;  /* 0x0000011000007945 */ /* 0x000fe80003800200 */
[----:B------:R-:W-:Y:S05]  /*2000*/  @P0 BRA `(.L_x_39) ;  /* 0x00000000003c0947 */ /* 0x000fea0003800000 */
[----:B------:R-:W1:Y:S01]  /*2010*/  S2UR UR11, SR_CgaCtaId ;  /* 0x00000000000b79c3 */ /* 0x000e620000008800 */
[----:B0-----:R-:W-:Y:S01]  /*2020*/  IMAD.U32 R7, RZ, RZ, UR4 ;  /* 0x00000004ff077e24 */ /* 0x001fe2000f8e00ff */
[----:B------:R-:W-:Y:S01]  /*2030*/  UMOV UR5, 0x400 ;  /* 0x0000040000057882 */ /* 0x000fe20000000000 */
[----:B------:R-:W-:Y:S02]  /*2040*/  IMAD R11, R2, R5, UR4 ;  /* 0x00000004020b7e24 */ /* 0x000fe4000f8e0205 */
[----:B------:R-:W-:Y:S02]  /*2050*/  IMAD R4, R7, UR20, R6 ;  /* 0x0000001407047c24 */ /* 0x000fe4000f8e0206 */
[----:B------:R-:W-:Y:S01]  /*2060*/  IMAD.U32 R7, RZ, RZ, UR20 ;  /* 0x00000014ff077e24 */ /* 0x000fe2000f8e00ff */
[----:B------:R-:W0:Y:S01]  /*2070*/  LDC.64 R8, c[0x0][0x380] ;  /* 0x0000e000ff087b82 */ /* 0x000e220000000a00 */
[----:B-1----:R-:W-:-:S06]  /*2080*/  ULEA UR5, UR11, UR5, 0x18 ;  /* 0x000000050b057291 */ /* 0x002fcc000f8ec0ff */
[----:B------:R-:W-:Y:S01]  /*2090*/  LEA R4, R4, UR5, 0x2 ;  /* 0x0000000504047c11 */ /* 0x000fe2000f8e10ff */
[----:B0-----:R-:W-:-:S04]  /*20a0*/  IMAD.WIDE R8, R11, 0x4, R8 ;  /* 0x000000040b087825 */ /* 0x001fc800078e0208 */
[----:B------:R-:W-:Y:S02]  /*20b0*/  IMAD R10, R7, 0x4, R4 ;  /* 0x00000004070a7824 */ /* 0x000fe400078e0204 */
[----:B------:R-:W3:Y:S04]  /*20c0*/  LDS R7, [R4] ;  /* 0x0000000004077984 */ /* 0x000ee80000000800 */
[----:B------:R-:W0:Y:S04]  /*20d0*/  LDS R13, [R10] ;  /* 0x000000000a0d7984 */ /* 0x000e280000000800 */
[----:B---3--:R1:W-:Y:S04]  /*20e0*/  STG.E desc[UR14][R8.64], R7 ;  /* 0x0000000708007986 */ /* 0x0083e8000c10190e */
[----:B0-----:R1:W-:Y:S02]  /*20f0*/  STG.E desc[UR14][R8.64+0x4], R13 ;  /* 0x0000040d08007986 */ /* 0x0013e4000c10190e */
.L_x_39:
[----:B---3--:R-:W-:Y:S05]  /*2100*/  BSYNC.RECONVERGENT B0 ;  /* 0x0000000000007941 */ /* 0x008fea0003800200 */
.L_x_38:
[----:B------:R-:W-:-:S12]  /*2110*/  UIADD3 UR4, UPT, UPT, UR4, 0x2, URZ ;  /* 0x0000000204047890 */ /* 0x000fd8000fffe0ff */
.L_x_37:
[----:B------:R-:W-:Y:S01]  /*2120*/  LOP3.LUT R4, R5, 0x1, RZ, 0xc0, !PT ;  /* 0x0000000105047812 */ /* 0x000fe200078ec0ff */
[----:B------:R-:W-:Y:S03]  /*2130*/  BSSY.RECONVERGENT B0, `(.L_x_29) ;  /* 0x000000e000007945 */ /* 0x000fe60003800200 */
[----:B------:R-:W-:-:S13]  /*2140*/  ISETP.NE.U32.OR P0, PT, R4, 0x1, P0 ;  /* 0x000000010400780c */ /* 0x000fda0000705470 */
[----:B------:R-:W-:Y:S05]  /*2150*/  @P0 BRA `(.L_x_40) ;  /* 0x00000000002c0947 */ /* 0x000fea0003800000 */
[----:B------:R-:W2:Y:S01]  /*2160*/  S2UR UR11, SR_CgaCtaId ;  /* 0x00000000000b79c3 */ /* 0x000ea20000008800 */
[----:B01----:R-:W-:Y:S01]  /*2170*/  IMAD.U32 R7, RZ, RZ, UR4 ;  /* 0x00000004ff077e24 */ /* 0x003fe2000f8e00ff */
[----:B------:R-:W-:Y:S01]  /*2180*/  UMOV UR5, 0x400 ;  /* 0x0000040000057882 */ /* 0x000fe20000000000 */
[----:B------:R-:W-:Y:S02]  /*2190*/  IMAD R5, R2, R5, UR4 ;  /* 0x0000000402057e24 */ /* 0x000fe4000f8e0205 */
[----:B------:R-:W-:Y:S01]  /*21a0*/  IMAD R6, R7, UR20, R6 ;  /* 0x0000001407067c24 */ /* 0x000fe2000f8e0206 */
[----:B--2---:R-:W-:-:S06]  /*21b0*/  ULEA UR5, UR11, UR5, 0x18 ;  /* 0x000000050b057291 */ /* 0x004fcc000f8ec0ff */
[----:B------:R-:W-:Y:S02]  /*21c0*/  LEA R8, R6, UR5, 0x2 ;  /* 0x0000000506087c11 */ /* 0x000fe4000f8e10ff */
[----:B------:R-:W0:Y:S03]  /*21d0*/  LDC.64 R6, c[0x0][0x380] ;  /* 0x0000e000ff067b82 */ /* 0x000e260000000a00 */
[----:B------:R-:W3:Y:S01]  /*21e0*/  LDS R9, [R8] ;  /* 0x0000000008097984 */ /* 0x000ee20000000800 */
[----:B0-----:R-:W-:-:S05]  /*21f0*/  IMAD.WIDE R4, R5, 0x4, R6 ;  /* 0x0000000405047825 */ /* 0x001fca00078e0206 */
[----:B---3--:R2:W-:Y:S02]  /*2200*/  STG.E desc[UR14][R4.64], R9 ;  /* 0x0000000904007986 */ /* 0x0085e4000c10190e */
.L_x_40:
[----:B---3--:R-:W-:Y:S05]  /*2210*/  BSYNC.RECONVERGENT B0 ;  /* 0x0000000000007941 */ /* 0x008fea0003800200 */
.L_x_29:
[----:B------:R-:W-:-:S06]  /*2220*/  UISETP.GE.AND UP0, UPT, UR7, 0x2, UPT ;  /* 0x000000020700788c */ /* 0x000fcc000bf06270 */
[----:B------:R-:W-:-:S13]  /*2230*/  PLOP3.LUT P0, PT, PT, PT, UP0, 0x80, 0x8 ;  /* 0x000000000008781c */ /* 0x000fda0003f0f008 */
[----:B---3--:R-:W-:Y:S05]  /*2240*/  @!P0 EXIT ;  /* 0x000000000000894d */ /* 0x008fea0003800000 */
[----:B------:R-:W3:Y:S01]  /*2250*/  S2R R12, SR_TID.Y ;  /* 0x00000000000c7919 */ /* 0x000ee20000002200 */
[----:B------:R-:W4:Y:S01]  /*2260*/  LDCU UR5, c[0x0][0x388] ;  /* 0x00007100ff0577ac */ /* 0x000f220008000800 */
[----:B------:R-:W-:Y:S01]  /*2270*/  ISETP.GE.AND P0, PT, R3, UR8, PT ;  /* 0x0000000803007c0c */ /* 0x000fe2000bf06270 */
[----:B------:R-:W0:Y:S01]  /*2280*/  S2R R11, SR_TID.X ;  /* 0x00000000000b7919 */ /* 0x000e220000002100 */
[----:B------:R-:W1:Y:S02]  /*2290*/  LDCU UR4, c[0x0][0x3bc] ;  /* 0x00007780ff0477ac */ /* 0x000e640008000800 */
[----:B------:R-:W-:Y:S01]  /*22a0*/  ISETP.GE.OR P0, PT, R0, UR9, P0 ;  /* 0x0000000900007c0c */ /* 0x000fe20008706670 */
[----:B------:R-:W-:Y:S02]  /*22b0*/  UIADD3 UR12, UPT, UPT, UR16, 0x1, URZ ;  /* 0x00000001100c7890 */ /* 0x000fe4000fffe0ff */
[----:B------:R-:W-:Y:S02]  /*22c0*/  UIMAD UR22, UR17, UR19, URZ ;  /* 0x00000013111672a4 */ /* 0x000fe4000f8e02ff */
[----:B------:R-:W-:Y:S01]  /*22d0*/  UIMAD UR21, UR18, UR13, URZ ;  /* 0x0000000d121572a4 */ /* 0x000fe2000f8e02ff */
[----:B------:R-:W-:-:S03]  /*22e0*/  UMOV UR26, 0x1 ;  /* 0x00000001001a7882 */ /* 0x000fc60000000000 */
[----:B------:R-:W-:Y:S01]  /*22f0*/  VIADD R10, R22, UR22 ;  /* 0x00000016160a7c36 */ /* 0x000fe20008000000 */
[----:B----4-:R-:W-:Y:S01]  /*2300*/  I2FP.F32.S32 R2, UR5 ;  /* 0x0000000500027c45 */ /* 0x010fe20008201400 */
[----:B------:R-:W-:Y:S02]  /*2310*/  ULOP3.LUT UP0, UR19, UR5, 0x1, URZ, 0xc0, !UPT ;  /* 0x0000000105137892 */ /* 0x000fe4000f80c0ff */
[----:B------:R-:W-:Y:S01]  /*2320*/  UIADD3 UR11, UPT, UPT, UR5, 0x1, URZ ;  /* 0x00000001050b7890 */ /* 0x000fe2000fffe0ff */
[----:B------:R-:W-:Y:S01]  /*2330*/  R2UR UR23, R2 ;  /* 0x00000000021772ca */ /* 0x000fe200000e0000 */
[----:B------:R-:W-:Y:S01]  /*2340*/  IMAD.U32 R2, RZ, RZ, UR12 ;  /* 0x0000000cff027e24 */ /* 0x000fe2000f8e00ff */
[----:B-1----:R-:W-:Y:S01]  /*2350*/  IADD3 R23, PT, PT, R23, -UR4, RZ ;  /* 0x8000000417177c10 */ /* 0x002fe2000fffe0ff */
[----:B------:R-:W-:Y:S01]  /*2360*/  ULOP3.LUT UR25, UR11, 0x7, URZ, 0xc0, !UPT ;  /* 0x000000070b197892 */ /* 0x000fe2000f8ec0ff */
[----:B------:R-:W-:Y:S01]  /*2370*/  PLOP3.LUT P4, PT, P0, PT, UP0, 0xd5, 0x5d ;  /* 0x00000000005d781c */ /* 0x000fe2000078fa0d */
[----:B------:R-:W-:Y:S01]  /*2380*/  ULOP3.LUT UR24, UR11, 0x3, URZ, 0xc0, !UPT ;  /* 0x000000030b187892 */ /* 0x000fe2000f8ec0ff */
[----:B------:R-:W-:Y:S01]  /*2390*/  LOP3.LUT R2, R2, 0xfffffffc, RZ, 0xc0, !PT ;  /* 0xfffffffc02027812 */ /* 0x000fe200078ec0ff */
[----:B------:R-:W-:-:S02]  /*23a0*/  UIADD3 UR20, UPT, UPT, UR10, -UR4, URZ ;  /* 0x800000040a147290 */ /* 0x000fc4000fffe0ff */
[----:B---3--:R-:W-:Y:S01]  /*23b0*/  VIADD R12, R12, UR4 ;  /* 0x000000040c0c7c36 */ /* 0x008fe20008000000 */
[----:B------:R-:W-:Y:S02]  /*23c0*/  ULOP3.LUT UR5, UR5, 0x7, URZ, 0xc0, !UPT ;  /* 0x0000000705057892 */ /* 0x000fe4000f8ec0ff */
[----:B------:R-:W-:Y:S01]  /*23d0*/  ULOP3.LUT UR11, UR11, 0xfffffff8, URZ, 0xc0, !UPT ;  /* 0xfffffff80b0b7892 */ /* 0x000fe2000f8ec0ff */
[----:B0-----:R-:W-:-:S11]  /*23e0*/  VIADD R11, R11, UR4 ;  /* 0x000000040b0b7c36 */ /* 0x001fd60008000000 */
.L_x_99:
[----:B0-----:R-:W0:Y:S01]  /*23f0*/  LDCU UR10, c[0x0][0x3b4] ;  /* 0x00007680ff0a77ac */ /* 0x001e220008000800 */
[----:B------:R-:W-:Y:S01]  /*2400*/  ISETP.GE.AND P1, PT, R22, UR22, PT ;  /* 0x0000001616007c0c */ /* 0x000fe2000bf26270 */
[----:B------:R-:W-:Y:S01]  /*2410*/  BSSY.RECONVERGENT B0, `(.L_x_41) ;  /* 0x0000095000007945 */ /* 0x000fe20003800200 */
[----:B0-----:R-:W-:-:S11]  /*2420*/  UIADD3 UR10, UPT, UPT, UR26, UR10, URZ ;  /* 0x0000000a1a0a7290 */ /* 0x001fd6000fffe0ff */
[----:B-123-5:R-:W-:Y:S05]  /*2430*/  @P1 BRA `(.L_x_42) ;  /* 0x0000000800481947 */ /* 0x02efea0003800000 */
[----:B------:R-:W0:Y:S02]  /*2440*/  LDCU UR4, c[0x0][0x388] ;  /* 0x00007100ff0477ac */ /* 0x000e240008000800 */
[----:B0-----:R-:W-:-:S09]  /*2450*/  UISETP.GE.AND UP0, UPT, UR4, URZ, UPT ;  /* 0x000000ff0400728c */ /* 0x001fd2000bf06270 */
[----:B------:R-:W-:Y:S05]  /*2460*/  BRA.U !UP0, `(.L_x_43) ;  /* 0x0000000908147547 */ /* 0x000fea000b800000 */
[----:B------:R-:W0:Y:S01]  /*2470*/  LDCU UR4, c[0x0][0x3bc] ;  /* 0x00007780ff0477ac */ /* 0x000e220008000800 */
[----:B------:R-:W-:Y:S01]  /*2480*/  IMAD.MOV.U32 R14, RZ, RZ, R22 ;  /* 0x000000ffff0e7224 */ /* 0x000fe200078e0016 */
[----:B------:R-:W1:Y:S01]  /*2490*/  LDCU UR12, c[0x0][0x3a0] ;  /* 0x00007400ff0c77ac */ /* 0x000e620008000800 */
[----:B0-----:R-:W-:-:S04]  /*24a0*/  LOP3.LUT R13, RZ, UR4, RZ, 0x33, !PT ;  /* 0x00000004ff0d7c12 */ /* 0x001fc8000f8e33ff */
[----:B------:R-:W-:-:S04]  /*24b0*/  IADD3 R13, PT, PT, R13, UR10, RZ ;  /* 0x0000000a0d0d7c10 */ /* 0x000fc8000fffe0ff */
[----:B-1----:R-:W-:-:S04]  /*24c0*/  ISETP.GE.AND P1, PT, R13, UR12, PT ;  /* 0x0000000c0d007c0c */ /* 0x002fc8000bf26270 */
[----:B------:R-:W-:-:S13]  /*24d0*/  ISETP.GT.AND P1, PT, R13, -0x1, !P1 ;  /* 0xffffffff0d00780c */ /* 0x000fda0004f24270 */
.L_x_49:
[----:B------:R-:W-:Y:S01]  /*24e0*/  IABS R6, UR17 ;  /* 0x0000001100067c13 */ /* 0x000fe20008000000 */
[----:B------:R-:W0:Y:S01]  /*24f0*/  LDCU.64 UR12, c[0x0][0x398] ;  /* 0x00007300ff0c77ac */ /* 0x000e220008000a00 */
[----:B------:R-:W-:Y:S02]  /*2500*/  IABS R7, R14 ;  /* 0x0000000e00077213 */ /* 0x000fe40000000000 */
[----:B------:R-:W1:Y:S01]  /*2510*/  I2F.RP R8, R6 ;  /* 0x0000000600087306 */ /* 0x000e620000209400 */
[----:B-----5:R-:W-:Y:S01]  /*2520*/  IABS R15, UR17 ;  /* 0x00000011000f7c13 */ /* 0x020fe20008000000 */
[----:B------:R-:W3:Y:S06]  /*2530*/  LDCU UR4, c[0x0][0x388] ;  /* 0x00007100ff0477ac */ /* 0x000eec0008000800 */
[----:B-1----:R-:W2:Y:S02]  /*2540*/  MUFU.RCP R8, R8 ;  /* 0x0000000800087308 */ /* 0x002ea40000001000 */
[----:B--2---:R-:W-:-:S06]  /*2550*/  VIADD R4, R8, 0xffffffe ;  /* 0x0ffffffe08047836 */ /* 0x004fcc0000000000 */
[----:B------:R1:W2:Y:S02]  /*2560*/  F2I.FTZ.U32.TRUNC.NTZ R5, R4 ;  /* 0x0000000400057305 */ /* 0x0002a4000021f000 */
[----:B-1----:R-:W-:Y:S02]  /*2570*/  IMAD.MOV.U32 R4, RZ, RZ, RZ ;  /* 0x000000ffff047224 */ /* 0x002fe400078e00ff */
[----:B--2---:R-:W-:-:S04]  /*2580*/  IMAD.MOV R9, RZ, RZ, -R5 ;  /* 0x000000ffff097224 */ /* 0x004fc800078e0a05 */
[----:B------:R-:W-:-:S04]  /*2590*/  IMAD R9, R9, R6, RZ ;  /* 0x0000000609097224 */ /* 0x000fc800078e02ff */
[----:B------:R-:W-:Y:S01]  /*25a0*/  IMAD.HI.U32 R16, R5, R9, R4 ;  /* 0x0000000905107227 */ /* 0x000fe200078e0004 */
[----:B------:R-:W-:-:S03]  /*25b0*/  IADD3 R5, PT, PT, RZ, -R15, RZ ;  /* 0x8000000fff057210 */ /* 0x000fc60007ffe0ff */
[----:B------:R-:W-:Y:S02]  /*25c0*/  IMAD.MOV.U32 R15, RZ, RZ, RZ ;  /* 0x000000ffff0f7224 */ /* 0x000fe400078e00ff */
[----:B------:R-:W-:-:S04]  /*25d0*/  IMAD.HI.U32 R4, R16, R7, RZ ;  /* 0x0000000710047227 */ /* 0x000fc800078e00ff */
[----:B------:R-:W-:-:S05]  /*25e0*/  IMAD R5, R4, R5, R7 ;  /* 0x0000000504057224 */ /* 0x000fca00078e0207 */
[----:B------:R-:W-:-:S13]  /*25f0*/  ISETP.GT.U32.AND P3, PT, R6, R5, PT ;  /* 0x000000050600720c */ /* 0x000fda0003f64070 */
[----:B------:R-:W-:Y:S02]  /*2600*/  @!P3 IMAD.IADD R5, R5, 0x1, -R6 ;  /* 0x000000010505b824 */ /* 0x000fe400078e0a06 */
[----:B------:R-:W-:Y:S01]  /*2610*/  @!P3 VIADD R4, R4, 0x1 ;  /* 0x000000010404b836 */ /* 0x000fe20000000000 */
[----:B------:R-:W-:Y:S02]  /*2620*/  ISETP.NE.AND P3, PT, RZ, UR17, PT ;  /* 0x00000011ff007c0c */ /* 0x000fe4000bf65270 */
[----:B------:R-:W-:Y:S02]  /*2630*/  ISETP.GE.U32.AND P2, PT, R5, R6, PT ;  /* 0x000000060500720c */ /* 0x000fe40003f46070 */
[----:B------:R-:W-:-:S04]  /*2640*/  LOP3.LUT R5, R14, UR17, RZ, 0x3c, !PT ;  /* 0x000000110e057c12 */ /* 0x000fc8000f8e3cff */
[----:B------:R-:W-:-:S07]  /*2650*/  ISETP.GE.AND P5, PT, R5, RZ, PT ;  /* 0x000000ff0500720c */ /* 0x000fce0003fa6270 */
[----:B------:R-:W-:-:S06]  /*2660*/  @P2 VIADD R4, R4, 0x1 ;  /* 0x0000000104042836 */ /* 0x000fcc0000000000 */
[----:B------:R-:W-:Y:S01]  /*2670*/  @!P5 IMAD.MOV R4, RZ, RZ, -R4 ;  /* 0x000000ffff04d224 */ /* 0x000fe200078e0a04 */
[----:B------:R-:W-:-:S04]  /*2680*/  @!P3 LOP3.LUT R4, RZ, UR17, RZ, 0x33, !PT ;  /* 0x00000011ff04bc12 */ /* 0x000fc8000f8e33ff */
[C---:B------:R-:W-:Y:S01]  /*2690*/  IADD3 R5, PT, PT, -R4.reuse, RZ, RZ ;  /* 0x000000ff04057210 */ /* 0x040fe20007ffe1ff */
[----:B------:R-:W-:-:S04]  /*26a0*/  VIADD R8, R4, UR20 ;  /* 0x0000001404087c36 */ /* 0x000fc80008000000 */
[----:B------:R-:W-:Y:S01]  /*26b0*/  IMAD R6, R5, UR17, R14 ;  /* 0x0000001105067c24 */ /* 0x000fe2000f8e020e */
[----:B0-----:R-:W-:-:S03]  /*26c0*/  ISETP.GE.AND P3, PT, R8, UR13, PT ;  /* 0x0000000d08007c0c */ /* 0x001fc6000bf66270 */
[----:B------:R-:W-:Y:S01]  /*26d0*/  IMAD.IADD R7, R23, 0x1, R6 ;  /* 0x0000000117077824 */ /* 0x000fe200078e0206 */
[----:B------:R-:W-:-:S04]  /*26e0*/  ISETP.GT.AND P3, PT, R8, -0x1, !P3 ;  /* 0xffffffff0800780c */ /* 0x000fc80005f64270 */
[----:B------:R-:W-:-:S04]  /*26f0*/  ISETP.GE.AND P2, PT, R7, UR12, PT ;  /* 0x0000000c07007c0c */ /* 0x000fc8000bf46270 */
[----:B------:R-:W-:-:S04]  /*2700*/  ISETP.GT.AND P2, PT, R7, -0x1, !P2 ;  /* 0xffffffff0700780c */ /* 0x000fc80005744270 */
[----:B------:R-:W-:-:S13]  /*2710*/  PLOP3.LUT P2, PT, P1, P2, P3, 0x80, 0x0 ;  /* 0x000000000000781c */ /* 0x000fda0000f45030 */
[----:B------:R-:W0:Y:S01]  /*2720*/  @P2 LDC.64 R4, c[0x0][0x390] ;  /* 0x0000e400ff042b82 */ /* 0x000e220000000a00 */
[----:B------:R-:W-:-:S04]  /*2730*/  @P2 IMAD R6, R13, UR13, R8 ;  /* 0x0000000d0d062c24 */ /* 0x000fc8000f8e0208 */
[----:B------:R-:W-:-:S04]  /*2740*/  @P2 IMAD R7, R6, UR12, R7 ;  /* 0x0000000c06072c24 */ /* 0x000fc8000f8e0207 */
[----:B0-----:R-:W-:-:S05]  /*2750*/  @P2 IMAD.WIDE R4, R7, 0x4, R4 ;  /* 0x0000000407042825 */ /* 0x001fca00078e0204 */
[----:B-----5:R0:W5:Y:S01]  /*2760*/  @P2 LDG.E R15, desc[UR14][R4.64] ;  /* 0x0000000e040f2981 */ /* 0x020162000c1e1900 */
[----:B---3--:R-:W-:Y:S01]  /*2770*/  UISETP.GE.U32.AND UP0, UPT, UR4, 0x7, UPT ;  /* 0x000000070400788c */ /* 0x008fe2000bf06070 */
[----:B------:R-:W-:Y:S02]  /*2780*/  HFMA2 R8, -RZ, RZ, 0, 0 ;  /* 0x00000000ff087431 */ /* 0x000fe400000001ff */
[----:B------:R-:W-:-:S06]  /*2790*/  IMAD.MOV.U32 R16, RZ, RZ, -0x40800000 ;  /* 0xbf800000ff107424 */ /* 0x000fcc00078e00ff */
[----:B0-----:R-:W-:Y:S05]  /*27a0*/  BRA.U !UP0, `(.L_x_44) ;  /* 0x00000001088c7547 */ /* 0x001fea000b800000 */
[----:B------:R-:W-:Y:S02]  /*27b0*/  IMAD.MOV.U32 R16, RZ, RZ, -0x40800000 ;  /* 0xbf800000ff107424 */ /* 0x000fe400078e00ff */
[----:B------:R-:W-:Y:S02]  /*27c0*/  IMAD.MOV.U32 R18, RZ, RZ, RZ ;  /* 0x000000ffff127224 */ /* 0x000fe400078e00ff */
[----:B------:R-:W-:-:S07]  /*27d0*/  IMAD.MOV.U32 R17, RZ, RZ, 0x10 ;  /* 0x00000010ff117424 */ /* 0x000fce00078e00ff */
.L_x_45:
[----:B------:R-:W0:Y:S08]  /*27e0*/  LDC.64 R8, c[0x3][R17+-0x10] ;  /* 0x00fffc0011087b82 */ /* 0x000e300000000a00 */
[----:B------:R-:W1:Y:S08]  /*27f0*/  LDC.64 R4, c[0x3][R17+-0x8] ;  /* 0x00fffe0011047b82 */ /* 0x000e700000000a00 */
[----:B------:R2:W3:Y:S01]  /*2800*/  LDC.64 R6, c[0x3][R17] ;  /* 0x00c0000011067b82 */ /* 0x0004e20000000a00 */
[----:B0----5:R-:W-:-:S02]  /*2810*/  FSETP.GE.AND P3, PT, R15, R8, PT ;  /* 0x000000080f00720b */ /* 0x021fc40003f66000 */
[----:B------:R-:W-:-:S05]  /*2820*/  FSETP.GE.AND P5, PT, R15, R9, PT ;  /* 0x000000090f00720b */ /* 0x000fca0003fa6000 */
[----:B------:R2:W0:Y:S01]  /*2830*/  LDC.64 R8, c[0x3][R17+0x8] ;  /* 0x00c0020011087b82 */ /* 0x0004220000000a00 */
[----:B-1----:R-:W-:Y:S01]  /*2840*/  FSETP.GE.AND P2, PT, R15, R4, PT ;  /* 0x000000040f00720b */ /* 0x002fe20003f46000 */
[----:B------:R-:W-:Y:S02]  /*2850*/  VIADD R4, R18, 0x1 ;  /* 0x0000000112047836 */ /* 0x000fe40000000000 */
[----:B--2---:R-:W-:Y:S02]  /*2860*/  VIADD R17, R17, 0x20 ;  /* 0x0000002011117836 */ /* 0x004fe40000000000 */
[----:B------:R-:W-:Y:S02]  /*2870*/  @P3 I2FP.F32.U32 R16, R18 ;  /* 0x0000001200103245 */ /* 0x000fe40000201000 */
[----:B------:R-:W-:Y:S02]  /*2880*/  FSETP.GE.AND P3, PT, R15, R5, PT ;  /* 0x000000050f00720b */ /* 0x000fe40003f66000 */
[----:B------:R-:W-:-:S02]  /*2890*/  @P5 I2FP.F32.U32 R16, R4 ;  /* 0x0000000400105245 */ /* 0x000fc40000201000 */
[C---:B------:R-:W-:Y:S02]  /*28a0*/  IADD3 R4, PT, PT, R18.reuse, 0x2, RZ ;  /* 0x0000000212047810 */ /* 0x040fe40007ffe0ff */
[C---:B---3--:R-:W-:Y:S02]  /*28b0*/  FSETP.GE.AND P5, PT, R15.reuse, R6, PT ;  /* 0x000000060f00720b */ /* 0x048fe40003fa6000 */
[----:B------:R-:W-:Y:S01]  /*28c0*/  @P2 I2FP.F32.U32 R16, R4 ;  /* 0x0000000400102245 */ /* 0x000fe20000201000 */
[C---:B------:R-:W-:Y:S01]  /*28d0*/  VIADD R4, R18.reuse, 0x3 ;  /* 0x0000000312047836 */ /* 0x040fe20000000000 */
[C---:B------:R-:W-:Y:S02]  /*28e0*/  FSETP.GE.AND P2, PT, R15.reuse, R7, PT ;  /* 0x000000070f00720b */ /* 0x040fe40003f46000 */
[C---:B------:R-:W-:Y:S02]  /*28f0*/  IADD3 R5, PT, PT, R18.reuse, 0x7, RZ ;  /* 0x0000000712057810 */ /* 0x040fe40007ffe0ff */
[----:B------:R-:W-:Y:S01]  /*2900*/  @P3 I2FP.F32.U32 R16, R4 ;  /* 0x0000000400103245 */ /* 0x000fe20000201000 */
[----:B------:R-:W-:Y:S01]  /*2910*/  VIADD R4, R18, 0x4 ;  /* 0x0000000412047836 */ /* 0x000fe20000000000 */
[----:B0-----:R-:W-:-:S04]  /*2920*/  FSETP.GE.AND P3, PT, R15, R8, PT ;  /* 0x000000080f00720b */ /* 0x001fc80003f66000 */
[----:B------:R-:W-:Y:S01]  /*2930*/  @P5 I2FP.F32.U32 R16, R4 ;  /* 0x0000000400105245 */ /* 0x000fe20000201000 */
[----:B------:R-:W-:Y:S01]  /*2940*/  VIADD R4, R18, 0x5 ;  /* 0x0000000512047836 */ /* 0x000fe20000000000 */
[----:B------:R-:W-:-:S04]  /*2950*/  FSETP.GE.AND P5, PT, R15, R9, PT ;  /* 0x000000090f00720b */ /* 0x000fc80003fa6000 */
[----:B------:R-:W-:Y:S01]  /*2960*/  @P2 I2FP.F32.U32 R16, R4 ;  /* 0x0000000400102245 */ /* 0x000fe20000201000 */
[C---:B------:R-:W-:Y:S02]  /*2970*/  VIADD R4, R18.reuse, 0x6 ;  /* 0x0000000612047836 */ /* 0x040fe40000000000 */
[----:B------:R-:W-:-:S03]  /*2980*/  VIADD R18, R18, 0x8 ;  /* 0x0000000812127836 */ /* 0x000fc60000000000 */
[----:B------:R-:W-:Y:S02]  /*2990*/  @P3 I2FP.F32.U32 R16, R4 ;  /* 0x0000000400103245 */ /* 0x000fe40000201000 */
[----:B------:R-:W-:Y:S02]  /*29a0*/  ISETP.NE.AND P2, PT, R18, UR11, PT ;  /* 0x0000000b12007c0c */ /* 0x000fe4000bf45270 */
[----:B------:R-:W-:-:S11]  /*29b0*/  @P5 I2FP.F32.U32 R16, R5 ;  /* 0x0000000500105245 */ /* 0x000fd60000201000 */
[----:B------:R-:W-:Y:S05]  /*29c0*/  @P2 BRA `(.L_x_45) ;  /* 0xfffffffc00842947 */ /* 0x000fea000383ffff */
[----:B------:R-:W-:-:S07]  /*29d0*/  IMAD.U32 R8, RZ, RZ, UR11 ;  /* 0x0000000bff087e24 */ /* 0x000fce000f8e00ff */
.L_x_44:
[----:B------:R-:W-:-:S09]  /*29e0*/  UISETP.NE.AND UP0, UPT, UR25, URZ, UPT ;  /* 0x000000ff1900728c */ /* 0x000fd2000bf05270 */
[----:B------:R-:W-:Y:S05]  /*29f0*/  BRA.U !UP0, `(.L_x_46) ;  /* 0x00000001088c7547 */ /* 0x000fea000b800000 */
[----:B------:R-:W-:Y:S02]  /*2a00*/  UIADD3 UR4, UPT, UPT, UR25, -0x1, URZ ;  /* 0xffffffff19047890 */ /* 0x000fe4000fffe0ff */
[----:B------:R-:W-:Y:S02]  /*2a10*/  UISETP.NE.AND UP0, UPT, UR24, URZ, UPT ;  /* 0x000000ff1800728c */ /* 0x000fe4000bf05270 */
[----:B------:R-:W-:-:S09]  /*2a20*/  UISETP.GE.U32.AND UP1, UPT, UR4, 0x3, UPT ;  /* 0x000000030400788c */ /* 0x000fd2000bf26070 */
[----:B------:R-:W-:Y:S05]  /*2a30*/  BRA.U !UP1, `(.L_x_47) ;  /* 0x00000001093c7547 */ /* 0x000fea000b800000 */
[----:B------:R-:W-:-:S04]  /*2a40*/  IMAD.SHL.U32 R9, R8, 0x4, RZ ;  /* 0x0000000408097824 */ /* 0x000fc800078e00ff */
[----:B------:R-:W0:Y:S08]  /*2a50*/  LDC.64 R4, c[0x3][R9] ;  /* 0x00c0000009047b82 */ /* 0x000e300000000a00 */
[----:B------:R-:W1:Y:S01]  /*2a60*/  LDC.64 R6, c[0x3][R9+0x8] ;  /* 0x00c0020009067b82 */ /* 0x000e620000000a00 */
[C---:B0----5:R-:W-:Y:S02]  /*2a70*/  FSETP.GE.AND P2, PT, R15.reuse, R4, PT ;  /* 0x000000040f00720b */ /* 0x061fe40003f46000 */
[----:B------:R-:W-:Y:S01]  /*2a80*/  FSETP.GE.AND P3, PT, R15, R5, PT ;  /* 0x000000050f00720b */ /* 0x000fe20003f66000 */
[C---:B------:R-:W-:Y:S01]  /*2a90*/  VIADD R5, R8.reuse, 0x3 ;  /* 0x0000000308057836 */ /* 0x040fe20000000000 */
[----:B------:R-:W-:-:S02]  /*2aa0*/  IADD3 R4, PT, PT, R8, 0x1, RZ ;  /* 0x0000000108047810 */ /* 0x000fc40007ffe0ff */
        /* <DEDUP_REMOVED lines=8> */
.L_x_47:
[----:B------:R-:W-:Y:S05]  /*2b30*/  BRA.U !UP0, `(.L_x_46) ;  /* 0x00000001083c7547 */ /* 0x000fea000b800000 */
[----:B------:R-:W-:Y:S01]  /*2b40*/  UISETP.NE.AND UP0, UPT, UR24, 0x1, UPT ;  /* 0x000000011800788c */ /* 0x000fe2000bf05270 */
[----:B------:R-:W-:-:S08]  /*2b50*/  ISETP.NE.AND P2, PT, RZ, UR19, PT ;  /* 0x00000013ff007c0c */ /* 0x000fd0000bf45270 */
[----:B------:R-:W-:Y:S05]  /*2b60*/  BRA.U !UP0, `(.L_x_48) ;  /* 0x0000000108207547 */ /* 0x000fea000b800000 */
[----:B------:R-:W-:-:S06]  /*2b70*/  IMAD.SHL.U32 R4, R8, 0x4, RZ ;  /* 0x0000000408047824 */ /* 0x000fcc00078e00ff */
[----:B------:R-:W0:Y:S02]  /*2b80*/  LDC.64 R4, c[0x3][R4] ;  /* 0x00c0000004047b82 */ /* 0x000e240000000a00 */
[C---:B0----5:R-:W-:Y:S02]  /*2b90*/  FSETP.GE.AND P3, PT, R15.reuse, R4, PT ;  /* 0x000000040f00720b */ /* 0x061fe40003f66000 */
[----:B------:R-:W-:Y:S02]  /*2ba0*/  FSETP.GE.AND P5, PT, R15, R5, PT ;  /* 0x000000050f00720b */ /* 0x000fe40003fa6000 */
[----:B------:R-:W-:-:S09]  /*2bb0*/  IADD3 R5, PT, PT, R8, 0x1, RZ ;  /* 0x0000000108057810 */ /* 0x000fd20007ffe0ff */
[----:B------:R-:W-:Y:S01]  /*2bc0*/  @P3 I2FP.F32.U32 R16, R8 ;  /* 0x0000000800103245 */ /* 0x000fe20000201000 */
[----:B------:R-:W-:Y:S01]  /*2bd0*/  VIADD R8, R8, 0x2 ;  /* 0x0000000208087836 */ /* 0x000fe20000000000 */
[----:B------:R-:W-:-:S07]  /*2be0*/  @P5 I2FP.F32.U32 R16, R5 ;  /* 0x0000000500105245 */ /* 0x000fce0000201000 */
.L_x_48:
[----:B------:R-:W-:-:S06]  /*2bf0*/  @!P2 IMAD.SHL.U32 R4, R8, 0x4, RZ ;  /* 0x000000040804a824 */ /* 0x000fcc00078e00ff */
[----:B------:R-:W0:Y:S02]  /*2c00*/  @!P2 LDC R4, c[0x3][R4] ;  /* 0x00c000000404ab82 */ /* 0x000e240000000800 */
[----:B0----5:R-:W-:-:S13]  /*2c10*/  FSETP.GE.AND P3, PT, R15, R4, !P2 ;  /* 0x000000040f00720b */ /* 0x021fda0005766000 */
[----:B------:R-:W-:-:S07]  /*2c20*/  @P3 I2FP.F32.U32 R16, R8 ;  /* 0x0000000800103245 */ /* 0x000fce0000201000 */
.L_x_46:
        /* <DEDUP_REMOVED lines=9> */
.L_x_43:
[----:B------:R-:W0:Y:S01]  /*2cc0*/  S2R R6, SR_CgaCtaId ;  /* 0x0000000000067919 */ /* 0x000e220000008800 */
[----:B--2---:R-:W-:Y:S01]  /*2cd0*/  MOV R5, 0x400 ;  /* 0x0000040000057802 */ /* 0x004fe20000000f00 */
[----:B------:R-:W-:Y:S02]  /*2ce0*/  HFMA2 R8, -RZ, RZ, -1.875, 0 ;  /* 0xbf800000ff087431 */ /* 0x000fe400000001ff */
[----:B------:R-:W-:Y:S01]  /*2cf0*/  IMAD.MOV.U32 R4, RZ, RZ, R22 ;  /* 0x000000ffff047224 */ /* 0x000fe200078e0016 */
[----:B0-----:R-:W-:-:S07]  /*2d00*/  LEA R7, R6, R5, 0x18 ;  /* 0x0000000506077211 */ /* 0x001fce00078ec0ff */
.L_x_50:
[C---:B------:R-:W-:Y:S02]  /*2d10*/  IMAD R5, R4.reuse, 0x4, R7 ;  /* 0x0000000404057824 */ /* 0x040fe400078e0207 */
[----:B------:R-:W-:-:S03]  /*2d20*/  VIADD R4, R4, UR21 ;  /* 0x0000001504047c36 */ /* 0x000fc60008000000 */
[----:B------:R0:W-:Y:S02]  /*2d30*/  STS [R5], R8 ;  /* 0x0000000805007388 */ /* 0x0001e40000000800 */
[----:B------:R-:W-:-:S13]  /*2d40*/  ISETP.GE.AND P1, PT, R4, UR22, PT ;  /* 0x0000001604007c0c */ /* 0x000fda000bf26270 */
[----:B0-----:R-:W-:Y:S05]  /*2d50*/  @!P1 BRA `(.L_x_50) ;  /* 0xfffffffc00ec9947 */ /* 0x001fea000383ffff */
.L_x_42:
[----:B------:R-:W-:Y:S05]  /*2d60*/  BSYNC.RECONVERGENT B0 ;  /* 0x0000000000007941 */ /* 0x000fea0003800200 */
.L_x_41:
[----:B------:R-:W2:Y:S02]  /*2d70*/  LDCU UR4, c[0x0][0x3bc] ;  /* 0x00007780ff0477ac */ /* 0x000ea40008000800 */
[----:B--2---:R-:W-:-:S04]  /*2d80*/  IMAD.U32 R5, RZ, RZ, UR4 ;  /* 0x00000004ff057e24 */ /* 0x004fc8000f8e00ff */
[----:B------:R-:W-:Y:S01]  /*2d90*/  IMAD.MOV R4, RZ, RZ, -R5 ;  /* 0x000000ffff047224 */ /* 0x000fe200078e0a05 */
[----:B------:R-:W-:Y:S04]  /*2da0*/  BAR.SYNC.DEFER_BLOCKING 0x0 ;  /* 0x0000000000007b1d */ /* 0x000fe80000010000 */
[----:B------:R-:W-:-:S13]  /*2db0*/  ISETP.GE.AND P1, PT, R5, R4, PT ;  /* 0x000000040500720c */ /* 0x000fda0003f26270 */
[----:B------:R-:W-:Y:S05]  /*2dc0*/  @!P1 BRA `(.L_x_51) ;  /* 0x0000000800249947 */ /* 0x000fea0003800000 */
[----:B------:R-:W-:-:S05]  /*2dd0*/  UMOV UR4, UR6 ;  /* 0x0000000600047c82 */ /* 0x000fca0008000000 */
.L_x_63:
[----:B0-----:R-:W0:Y:S01]  /*2de0*/  LDC R5, c[0x0][0x3bc] ;  /* 0x0000ef00ff057b82 */ /* 0x001e220000000800 */
[----:B------:R-:W-:Y:S01]  /*2df0*/  UISETP.GE.U32.AND UP0, UPT, UR16, 0x3, UPT ;  /* 0x000000031000788c */ /* 0x000fe2000bf06070 */
[----:B------:R-:W-:Y:S01]  /*2e00*/  IADD3 R4, PT, PT, R11, UR4, RZ ;  /* 0x000000040b047c10 */ /* 0x000fe2000fffe0ff */
[----:B------:R-:W-:Y:S01]  /*2e10*/  UMOV UR12, UR4 ;  /* 0x00000004000c7c82 */ /* 0x000fe20008000000 */
[----:B------:R-:W-:Y:S01]  /*2e20*/  UIADD3 UR4, UPT, UPT, UR4, 0x1, URZ ;  /* 0x0000000104047890 */ /* 0x000fe2000fffe0ff */
[----:B0-----:R-:W-:Y:S01]  /*2e30*/  ISETP.NE.AND P2, PT, R5, UR12, PT ;  /* 0x0000000c05007c0c */ /* 0x001fe2000bf45270 */
[----:B------:R-:W-:-:S04]  /*2e40*/  UMOV UR12, UR6 ;  /* 0x00000006000c7c82 */ /* 0x000fc80008000000 */
[----:B------:R-:W-:Y:S08]  /*2e50*/  BRA.U !UP0, `(.L_x_52) ;  /* 0x00000005084c7547 */ /* 0x000ff0000b800000 */
[----:B------:R-:W0:Y:S01]  /*2e60*/  S2UR UR13, SR_CgaCtaId ;  /* 0x00000000000d79c3 */ /* 0x000e220000008800 */
[----:B------:R-:W-:-:S07]  /*2e70*/  UMOV UR12, 0x400 ;  /* 0x00000400000c7882 */ /* 0x000fce0000000000 */
[----:B------:R-:W1:Y:S01]  /*2e80*/  LDC R5, c[0x0][0x3bc] ;  /* 0x0000ef00ff057b82 */ /* 0x000e620000000800 */
[----:B0-----:R-:W-:-:S06]  /*2e90*/  ULEA UR12, UR13, UR12, 0x18 ;  /* 0x0000000c0d0c7291 */ /* 0x001fcc000f8ec0ff */
[----:B------:R-:W-:Y:S01]  /*2ea0*/  IMAD.U32 R6, RZ, RZ, UR12 ;  /* 0x0000000cff067e24 */ /* 0x000fe2000f8e00ff */
[----:B------:R-:W-:-:S06]  /*2eb0*/  UMOV UR12, UR6 ;  /* 0x00000006000c7c82 */ /* 0x000fcc0008000000 */
.L_x_61:
[----:B------:R-:W-:Y:S01]  /*2ec0*/  VIADD R7, R12, UR12 ;  /* 0x0000000c0c077c36 */ /* 0x000fe20008000000 */
[----:B------:R-:W-:Y:S01]  /*2ed0*/  BSSY.RECONVERGENT B0, `(.L_x_53) ;  /* 0x0000013000007945 */ /* 0x000fe20003800200 */
[----:B------:R-:W-:Y:S02]  /*2ee0*/  IMAD.U32 R8, RZ, RZ, UR17 ;  /* 0x00000011ff087e24 */ /* 0x000fe4000f8e00ff */
[----:B------:R-:W-:-:S04]  /*2ef0*/  IMAD R7, R7, UR17, R4 ;  /* 0x0000001107077c24 */ /* 0x000fc8000f8e0204 */
[----:B------:R-:W-:-:S05]  /*2f00*/  IMAD R7, R7, 0x4, R6 ;  /* 0x0000000407077824 */ /* 0x000fca00078e0206 */
[----:B------:R-:W0:Y:S01]  /*2f10*/  LDS R9, [R7] ;  /* 0x0000000007097984 */ /* 0x000e220000000800 */
[----:B------:R-:W-:Y:S02]  /*2f20*/  LEA R13, R8, R7, 0x2 ;  /* 0x00000007080d7211 */ /* 0x000fe400078e10ff */
[----:B0-----:R-:W-:-:S04]  /*2f30*/  FSETP.GEU.AND P1, PT, R9, UR23, PT ;  /* 0x0000001709007c0b */ /* 0x001fc8000bf2e000 */
[----:B------:R-:W-:-:S13]  /*2f40*/  FSETP.LTU.OR P1, PT, R9, RZ, P1 ;  /* 0x000000ff0900720b */ /* 0x000fda0000f29400 */
[----:B------:R-:W-:Y:S05]  /*2f50*/  @P1 BRA `(.L_x_54) ;  /* 0x0000000000281947 */ /* 0x000fea0003800000 */
[----:B------:R-:W0:Y:S01]  /*2f60*/  S2UR UR18, SR_CgaCtaId ;  /* 0x00000000001279c3 */ /* 0x000e220000008800 */
[----:B------:R-:W2:Y:S01]  /*2f70*/  F2I.TRUNC.NTZ R7, R9 ;  /* 0x0000000900077305 */ /* 0x000ea2000020f100 */
[----:B------:R-:W-:Y:S01]  /*2f80*/  UMOV UR13, 0x400 ;  /* 0x00000400000d7882 */ /* 0x000fe20000000000 */
[----:B--2---:R-:W-:Y:S01]  /*2f90*/  IMAD R7, R7, UR21, R10 ;  /* 0x0000001507077c24 */ /* 0x004fe2000f8e020a */
[----:B0-----:R-:W-:-:S06]  /*2fa0*/  ULEA UR13, UR18, UR13, 0x18 ;  /* 0x0000000d120d7291 */ /* 0x001fcc000f8ec0ff */
[----:B------:R-:W-:-:S04]  /*2fb0*/  IMAD.U32 R6, RZ, RZ, UR13 ;  /* 0x0000000dff067e24 */ /* 0x000fc8000f8e00ff */
[----:B------:R-:W-:-:S05]  /*2fc0*/  IMAD R7, R7, 0x4, R6 ;  /* 0x0000000407077824 */ /* 0x000fca00078e0206 */
[----:B------:R-:W0:Y:S02]  /*2fd0*/  LDS R8, [R7] ;  /* 0x0000000007087984 */ /* 0x000e240000000800 */
[----:B0-----:R-:W-:-:S05]  /*2fe0*/  FADD R8, R8, -1 ;  /* 0xbf80000008087421 */ /* 0x001fca0000000000 */
[----:B------:R0:W-:Y:S02]  /*2ff0*/  STS [R7], R8 ;  /* 0x0000000807007388 */ /* 0x0001e40000000800 */
.L_x_54:
[----:B------:R-:W-:Y:S05]  /*3000*/  BSYNC.RECONVERGENT B0 ;  /* 0x0000000000007941 */ /* 0x000fea0003800200 */
.L_x_53:
[----:B------:R-:W2:Y:S01]  /*3010*/  LDS R9, [R13] ;  /* 0x000000000d097984 */ /* 0x000ea20000000800 */
[----:B------:R-:W-:Y:S01]  /*3020*/  IMAD.U32 R14, RZ, RZ, UR17 ;  /* 0x00000011ff0e7e24 */ /* 0x000fe2000f8e00ff */
[----:B------:R-:W-:Y:S03]  /*3030*/  BSSY.RECONVERGENT B0, `(.L_x_55) ;  /* 0x000000f000007945 */ /* 0x000fe60003800200 */
[----:B------:R-:W-:Y:S01]  /*3040*/  IMAD R14, R14, 0x4, R13 ;  /* 0x000000040e0e7824 */ /* 0x000fe200078e020d */
[----:B--2---:R-:W-:-:S04]  /*3050*/  FSETP.GEU.AND P1, PT, R9, UR23, PT ;  /* 0x0000001709007c0b */ /* 0x004fc8000bf2e000 */
[----:B------:R-:W-:-:S13]  /*3060*/  FSETP.LTU.OR P1, PT, R9, RZ, P1 ;  /* 0x000000ff0900720b */ /* 0x000fda0000f29400 */
[----:B------:R-:W-:Y:S05]  /*3070*/  @P1 BRA `(.L_x_56) ;  /* 0x0000000000281947 */ /* 0x000fea0003800000 */
[----:B------:R-:W2:Y:S01]  /*3080*/  S2UR UR18, SR_CgaCtaId ;  /* 0x00000000001279c3 */ /* 0x000ea20000008800 */
[----:B0-----:R-:W0:Y:S01]  /*3090*/  F2I.TRUNC.NTZ R7, R9 ;  /* 0x0000000900077305 */ /* 0x001e22000020f100 */
[----:B------:R-:W-:Y:S01]  /*30a0*/  UMOV UR13, 0x400 ;  /* 0x00000400000d7882 */ /* 0x000fe20000000000 */
[----:B0-----:R-:W-:Y:S01]  /*30b0*/  IMAD R7, R7, UR21, R10 ;  /* 0x0000001507077c24 */ /* 0x001fe2000f8e020a */
[----:B--2---:R-:W-:-:S06]  /*30c0*/  ULEA UR13, UR18, UR13, 0x18 ;  /* 0x0000000d120d7291 */ /* 0x004fcc000f8ec0ff */
[----:B------:R-:W-:-:S05]  /*30d0*/  MOV R6, UR13 ;  /* 0x0000000d00067c02 */ /* 0x000fca0008000f00 */
[----:B------:R-:W-:-:S05]  /*30e0*/  IMAD R7, R7, 0x4, R6 ;  /* 0x0000000407077824 */ /* 0x000fca00078e0206 */
[----:B------:R-:W0:Y:S02]  /*30f0*/  LDS R8, [R7] ;  /* 0x0000000007087984 */ /* 0x000e240000000800 */
[----:B0-----:R-:W-:-:S05]  /*3100*/  FADD R8, R8, -1 ;  /* 0xbf80000008087421 */ /* 0x001fca0000000000 */
[----:B------:R2:W-:Y:S02]  /*3110*/  STS [R7], R8 ;  /* 0x0000000807007388 */ /* 0x0005e40000000800 */
.L_x_56:
[----:B------:R-:W-:Y:S05]  /*3120*/  BSYNC.RECONVERGENT B0 ;  /* 0x0000000000007941 */ /* 0x000fea0003800200 */
.L_x_55:
[----:B------:R-:W3:Y:S01]  /*3130*/  LDS R13, [R14] ;  /* 0x000000000e0d7984 */ /* 0x000ee20000000800 */
[----:B------:R-:W-:Y:S01]  /*3140*/  IMAD.U32 R9, RZ, RZ, UR17 ;  /* 0x00000011ff097e24 */ /* 0x000fe2000f8e00ff */
[----:B------:R-:W-:Y:S03]  /*3150*/  BSSY.RECONVERGENT B0, `(.L_x_57) ;  /* 0x000000f000007945 */ /* 0x000fe60003800200 */
[----:B------:R-:W-:Y:S01]  /*3160*/  IMAD R9, R9, 0x4, R14 ;  /* 0x0000000409097824 */ /* 0x000fe200078e020e */
[----:B---3--:R-:W-:-:S04]  /*3170*/  FSETP.GEU.AND P1, PT, R13, UR23, PT ;  /* 0x000000170d007c0b */ /* 0x008fc8000bf2e000 */
[----:B------:R-:W-:-:S13]  /*3180*/  FSETP.LTU.OR P1, PT, R13, RZ, P1 ;  /* 0x000000ff0d00720b */ /* 0x000fda0000f29400 */
[----:B------:R-:W-:Y:S05]  /*3190*/  @P1 BRA `(.L_x_58) ;  /* 0x0000000000281947 */ /* 0x000fea0003800000 */
[----:B------:R-:W3:Y:S01]  /*31a0*/  S2UR UR18, SR_CgaCtaId ;  /* 0x00000000001279c3 */ /* 0x000ee20000008800 */
[----:B0-2---:R-:W0:Y:S01]  /*31b0*/  F2I.TRUNC.NTZ R7, R13 ;  /* 0x0000000d00077305 */ /* 0x005e22000020f100 */
[----:B------:R-:W-:Y:S01]  /*31c0*/  UMOV UR13, 0x400 ;  /* 0x00000400000d7882 */ /* 0x000fe20000000000 */
[----:B0-----:R-:W-:Y:S01]  /*31d0*/  IMAD R7, R7, UR21, R10 ;  /* 0x0000001507077c24 */ /* 0x001fe2000f8e020a */
[----:B---3--:R-:W-:-:S06]  /*31e0*/  ULEA UR13, UR18, UR13, 0x18 ;  /* 0x0000000d120d7291 */ /* 0x008fcc000f8ec0ff */
[----:B------:R-:W-:-:S05]  /*31f0*/  IMAD.U32 R6, RZ, RZ, UR13 ;  /* 0x0000000dff067e24 */ /* 0x000fca000f8e00ff */
[----:B------:R-:W-:-:S05]  /*3200*/  LEA R7, R7, R6, 0x2 ;  /* 0x0000000607077211 */ /* 0x000fca00078e10ff */
[----:B------:R-:W0:Y:S02]  /*3210*/  LDS R8, [R7] ;  /* 0x0000000007087984 */ /* 0x000e240000000800 */
[----:B0-----:R-:W-:-:S05]  /*3220*/  FADD R8, R8, -1 ;  /* 0xbf80000008087421 */ /* 0x001fca0000000000 */
[----:B------:R3:W-:Y:S02]  /*3230*/  STS [R7], R8 ;  /* 0x0000000807007388 */ /* 0x0007e40000000800 */
.L_x_58:
[----:B------:R-:W-:Y:S05]  /*3240*/  BSYNC.RECONVERGENT B0 ;  /* 0x0000000000007941 */ /* 0x000fea0003800200 */
.L_x_57:
[----:B------:R-:W4:Y:S01]  /*3250*/  LDS R9, [R9] ;  /* 0x0000000009097984 */ /* 0x000f220000000800 */
[----:B------:R-:W-:Y:S01]  /*3260*/  BSSY.RECONVERGENT B0, `(.L_x_59) ;  /* 0x000000e000007945 */ /* 0x000fe20003800200 */
[----:B----4-:R-:W-:-:S04]  /*3270*/  FSETP.GEU.AND P1, PT, R9, UR23, PT ;  /* 0x0000001709007c0b */ /* 0x010fc8000bf2e000 */
[----:B------:R-:W-:-:S13]  /*3280*/  FSETP.LTU.OR P1, PT, R9, RZ, P1 ;  /* 0x000000ff0900720b */ /* 0x000fda0000f29400 */
[----:B------:R-:W-:Y:S05]  /*3290*/  @P1 BRA `(.L_x_60) ;  /* 0x0000000000281947 */ /* 0x000fea0003800000 */
[----:B------:R-:W4:Y:S01]  /*32a0*/  S2UR UR18, SR_CgaCtaId ;  /* 0x00000000001279c3 */ /* 0x000f220000008800 */
[----:B0-23--:R-:W0:Y:S01]  /*32b0*/  F2I.TRUNC.NTZ R7, R9 ;  /* 0x0000000900077305 */ /* 0x00de22000020f100 */
[----:B------:R-:W-:Y:S01]  /*32c0*/  UMOV UR13, 0x400 ;  /* 0x00000400000d7882 */ /* 0x000fe20000000000 */
[----:B0-----:R-:W-:Y:S01]  /*32d0*/  IMAD R7, R7, UR21, R10 ;  /* 0x0000001507077c24 */ /* 0x001fe2000f8e020a */
[----:B----4-:R-:W-:-:S06]  /*32e0*/  ULEA UR13, UR18, UR13, 0x18 ;  /* 0x0000000d120d7291 */ /* 0x010fcc000f8ec0ff */
[----:B------:R-:W-:-:S04]  /*32f0*/  IMAD.U32 R6, RZ, RZ, UR13 ;  /* 0x0000000dff067e24 */ /* 0x000fc8000f8e00ff */
[----:B------:R-:W-:-:S05]  /*3300*/  IMAD R7, R7, 0x4, R6 ;  /* 0x0000000407077824 */ /* 0x000fca00078e0206 */
[----:B------:R-:W0:Y:S02]  /*3310*/  LDS R8, [R7] ;  /* 0x0000000007087984 */ /* 0x000e240000000800 */
[----:B0-----:R-:W-:-:S05]  /*3320*/  FADD R8, R8, -1 ;  /* 0xbf80000008087421 */ /* 0x001fca0000000000 */
[----:B------:R4:W-:Y:S02]  /*3330*/  STS [R7], R8 ;  /* 0x0000000807007388 */ /* 0x0009e40000000800 */
.L_x_60:
[----:B------:R-:W-:Y:S05]  /*3340*/  BSYNC.RECONVERGENT B0 ;  /* 0x0000000000007941 */ /* 0x000fea0003800200 */
.L_x_59:
[----:B------:R-:W-:-:S06]  /*3350*/  UIADD3 UR12, UPT, UPT, UR12, 0x4, URZ ;  /* 0x000000040c0c7890 */ /* 0x000fcc000fffe0ff */
[----:B01234-:R-:W-:-:S05]  /*3360*/  VIADD R7, R5, UR12 ;  /* 0x0000000c05077c36 */ /* 0x01ffca0008000000 */
[----:B------:R-:W-:-:S13]  /*3370*/  ISETP.NE.AND P1, PT, R7, R2, PT ;  /* 0x000000020700720c */ /* 0x000fda0003f25270 */
[----:B------:R-:W-:Y:S05]  /*3380*/  @P1 BRA `(.L_x_61) ;  /* 0xfffffff800cc1947 */ /* 0x000fea000383ffff */
.L_x_52:
[----:B------:R-:W-:-:S09]  /*3390*/  ULOP3.LUT UP0, URZ, UR16, 0x2, URZ, 0xc0, !UPT ;  /* 0x0000000210ff7892 */ /* 0x000fd2000f80c0ff */
[----:B------:R-:W-:Y:S05]  /*33a0*/  BRA.U !UP0, `(.L_x_62) ;  /* 0x00000001086c7547 */ /* 0x000fea000b800000 */
[----:B------:R-:W0:Y:S01]  /*33b0*/  S2UR UR18, SR_CgaCtaId ;  /* 0x00000000001279c3 */ /* 0x000e220000008800 */
[----:B------:R-:W-:Y:S01]  /*33c0*/  VIADD R7, R12, UR12 ;  /* 0x0000000c0c077c36 */ /* 0x000fe20008000000 */
[----:B------:R-:W-:Y:S01]  /*33d0*/  UMOV UR13, 0x400 ;  /* 0x00000400000d7882 */ /* 0x000fe20000000000 */
[----:B------:R-:W-:Y:S01]  /*33e0*/  MOV R8, UR17 ;  /* 0x0000001100087c02 */ /* 0x000fe20008000f00 */
[----:B------:R-:W-:Y:S01]  /*33f0*/  UIADD3 UR12, UPT, UPT, UR12, 0x2, URZ ;  /* 0x000000020c0c7890 */ /* 0x000fe2000fffe0ff */
[----:B------:R-:W-:Y:S01]  /*3400*/  IMAD R7, R7, UR17, R4 ;  /* 0x0000001107077c24 */ /* 0x000fe2000f8e0204 */
[----:B0-----:R-:W-:-:S06]  /*3410*/  ULEA UR13, UR18, UR13, 0x18 ;  /* 0x0000000d120d7291 */ /* 0x001fcc000f8ec0ff */
[----:B------:R-:W-:-:S05]  /*3420*/  LEA R9, R7, UR13, 0x2 ;  /* 0x0000000d07097c11 */ /* 0x000fca000f8e10ff */
[----:B------:R-:W0:Y:S01]  /*3430*/  LDS R13, [R9] ;  /* 0x00000000090d7984 */ /* 0x000e220000000800 */
[----:B------:R-:W-:Y:S01]  /*3440*/  IMAD R8, R8, 0x4, R9 ;  /* 0x0000000408087824 */ /* 0x000fe200078e0209 */
[----:B0-----:R-:W-:-:S04]  /*3450*/  FSETP.GEU.AND P1, PT, R13, UR23, PT ;  /* 0x000000170d007c0b */ /* 0x001fc8000bf2e000 */
[----:B------:R-:W-:-:S13]  /*3460*/  FSETP.LTU.OR P1, PT, R13, RZ, P1 ;  /* 0x000000ff0d00720b */ /* 0x000fda0000f29400 */
[----:B------:R-:W0:Y:S02]  /*3470*/  @!P1 F2I.TRUNC.NTZ R7, R13 ;  /* 0x0000000d00079305 */ /* 0x000e24000020f100 */
[----:B0-----:R-:W-:-:S05]  /*3480*/  @!P1 IMAD R7, R7, UR21, R10 ;  /* 0x0000001507079c24 */ /* 0x001fca000f8e020a */
[----:B------:R-:W-:-:S05]  /*3490*/  @!P1 LEA R7, R7, UR13, 0x2 ;  /* 0x0000000d07079c11 */ /* 0x000fca000f8e10ff */
[----:B------:R-:W0:Y:S02]  /*34a0*/  @!P1 LDS R6, [R7] ;  /* 0x0000000007069984 */ /* 0x000e240000000800 */
[----:B0-----:R-:W-:-:S05]  /*34b0*/  @!P1 FADD R6, R6, -1 ;  /* 0xbf80000006069421 */ /* 0x001fca0000000000 */
[----:B------:R-:W-:Y:S04]  /*34c0*/  @!P1 STS [R7], R6 ;  /* 0x0000000607009388 */ /* 0x000fe80000000800 */
[----:B------:R-:W0:Y:S02]  /*34d0*/  LDS R8, [R8] ;  /* 0x0000000008087984 */ /* 0x000e240000000800 */
[----:B0-----:R-:W-:-:S04]  /*34e0*/  FSETP.GEU.AND P1, PT, R8, UR23, PT ;  /* 0x0000001708007c0b */ /* 0x001fc8000bf2e000 */
[----:B------:R-:W-:-:S13]  /*34f0*/  FSETP.LTU.OR P1, PT, R8, RZ, P1 ;  /* 0x000000ff0800720b */ /* 0x000fda0000f29400 */
[----:B------:R-:W0:Y:S02]  /*3500*/  @!P1 F2I.TRUNC.NTZ R9, R8 ;  /* 0x0000000800099305 */ /* 0x000e24000020f100 */
[----:B0-----:R-:W-:-:S05]  /*3510*/  @!P1 IMAD R9, R9, UR21, R10 ;  /* 0x0000001509099c24 */ /* 0x001fca000f8e020a */
[----:B------:R-:W-:-:S05]  /*3520*/  @!P1 LEA R9, R9, UR13, 0x2 ;  /* 0x0000000d09099c11 */ /* 0x000fca000f8e10ff */
[----:B------:R-:W0:Y:S02]  /*3530*/  @!P1 LDS R13, [R9] ;  /* 0x00000000090d9984 */ /* 0x000e240000000800 */
[----:B0-----:R-:W-:-:S05]  /*3540*/  @!P1 FADD R14, R13, -1 ;  /* 0xbf8000000d0e9421 */ /* 0x001fca0000000000 */
[----:B------:R0:W-:Y:S02]  /*3550*/  @!P1 STS [R9], R14 ;  /* 0x0000000e09009388 */ /* 0x0001e40000000800 */
.L_x_62:
[----:B------:R-:W1:Y:S01]  /*3560*/  S2UR UR13, SR_CgaCtaId ;  /* 0x00000000000d79c3 */ /* 0x000e620000008800 */
[----:B------:R-:W-:Y:S01]  /*3570*/  VIADD R7, R12, UR12 ;  /* 0x0000000c0c077c36 */ /* 0x000fe20008000000 */
[----:B------:R-:W-:-:S03]  /*3580*/  UMOV UR12, 0x400 ;  /* 0x00000400000c7882 */ /* 0x000fc60000000000 */
[----:B------:R-:W-:Y:S01]  /*3590*/  IMAD R7, R7, UR17, R4 ;  /* 0x0000001107077c24 */ /* 0x000fe2000f8e0204 */
[----:B-1----:R-:W-:-:S06]  /*35a0*/  ULEA UR12, UR13, UR12, 0x18 ;  /* 0x0000000c0d0c7291 */ /* 0x002fcc000f8ec0ff */
[----:B------:R-:W-:-:S06]  /*35b0*/  LEA R7, R7, UR12, 0x2 ;  /* 0x0000000c07077c11 */ /* 0x000fcc000f8e10ff */
[----:B------:R-:W1:Y:S02]  /*35c0*/  LDS R7, [R7] ;  /* 0x0000000007077984 */ /* 0x000e640000000800 */
[----:B-1----:R-:W-:-:S04]  /*35d0*/  FSETP.GEU.AND P1, PT, R7, UR23, PT ;  /* 0x0000001707007c0b */ /* 0x002fc8000bf2e000 */
[----:B------:R-:W-:-:S13]  /*35e0*/  FSETP.LTU.OR P1, PT, R7, RZ, P1 ;  /* 0x000000ff0700720b */ /* 0x000fda0000f29400 */
[----:B0-----:R-:W0:Y:S02]  /*35f0*/  @!P1 F2I.TRUNC.NTZ R9, R7 ;  /* 0x0000000700099305 */ /* 0x001e24000020f100 */
[----:B0-----:R-:W-:-:S05]  /*3600*/  @!P1 IMAD R9, R9, UR21, R10 ;  /* 0x0000001509099c24 */ /* 0x001fca000f8e020a */
[----:B------:R-:W-:-:S05]  /*3610*/  @!P1 LEA R9, R9, UR12, 0x2 ;  /* 0x0000000c09099c11 */ /* 0x000fca000f8e10ff */
[----:B------:R-:W0:Y:S02]  /*3620*/  @!P1 LDS R4, [R9] ;  /* 0x0000000009049984 */ /* 0x000e240000000800 */
[----:B0-----:R-:W-:-:S05]  /*3630*/  @!P1 FADD R4, R4, -1 ;  /* 0xbf80000004049421 */ /* 0x001fca0000000000 */
[----:B------:R0:W-:Y:S01]  /*3640*/  @!P1 STS [R9], R4 ;  /* 0x0000000409009388 */ /* 0x0001e20000000800 */
[----:B------:R-:W-:Y:S05]  /*3650*/  @P2 BRA `(.L_x_63) ;  /* 0xfffffff400e02947 */ /* 0x000fea000383ffff */
.L_x_51:
[----:B------:R-:W-:Y:S01]  /*3660*/  BAR.SYNC.DEFER_BLOCKING 0x0 ;  /* 0x0000000000007b1d */ /* 0x000fe20000010000 */
[----:B------:R-:W-:-:S05]  /*3670*/  ISETP.GE.AND P1, PT, R22, UR22, PT ;  /* 0x0000001616007c0c */ /* 0x000fca000bf26270 */
[----:B------:R-:W-:Y:S08]  /*3680*/  BSSY.RECONVERGENT B0, `(.L_x_64) ;  /* 0x000008a000007945 */ /* 0x000ff00003800200 */
[----:B------:R-:W-:Y:S05]  /*3690*/  @P1 BRA `(.L_x_65) ;  /* 0x0000000800201947 */ /* 0x000fea0003800000 */
[----:B------:R-:W1:Y:S01]  /*36a0*/  LDCU UR4, c[0x0][0x3a0] ;  /* 0x00007400ff0477ac */ /* 0x000e620008000800 */
[----:B------:R-:W-:Y:S02]  /*36b0*/  VIADD R8, R5, UR10 ;  /* 0x0000000a05087c36 */ /* 0x000fe40008000000 */
[----:B------:R-:W-:-:S03]  /*36c0*/  IMAD.MOV.U32 R6, RZ, RZ, R22 ;  /* 0x000000ffff067224 */ /* 0x000fc600078e0016 */
[----:B-1----:R-:W-:-:S04]  /*36d0*/  ISETP.GE.AND P1, PT, R8, UR4, PT ;  /* 0x0000000408007c0c */ /* 0x002fc8000bf26270 */
[----:B------:R-:W-:-:S13]  /*36e0*/  ISETP.GT.AND P1, PT, R8, -0x1, !P1 ;  /* 0xffffffff0800780c */ /* 0x000fda0004f24270 */
.L_x_73:
[----:B0-----:R-:W-:Y:S01]  /*36f0*/  IABS R14, UR17 ;  /* 0x00000011000e7c13 */ /* 0x001fe20008000000 */
[----:B------:R-:W-:Y:S01]  /*3700*/  BSSY.RECONVERGENT B1, `(.L_x_66) ;  /* 0x000002a000017945 */ /* 0x000fe20003800200 */
[----:B-----5:R-:W-:Y:S02]  /*3710*/  IABS R7, R6 ;  /* 0x0000000600077213 */ /* 0x020fe40000000000 */
[----:B0-----:R-:W0:Y:S01]  /*3720*/  I2F.RP R9, R14 ;  /* 0x0000000e00097306 */ /* 0x001e220000209400 */
[----:B-----5:R-:W-:-:S07]  /*3730*/  IABS R15, UR17 ;  /* 0x00000011000f7c13 */ /* 0x020fce0008000000 */
[----:B0-----:R-:W0:Y:S02]  /*3740*/  MUFU.RCP R9, R9 ;  /* 0x0000000900097308 */ /* 0x001e240000001000 */
[----:B0-----:R-:W-:-:S06]  /*3750*/  IADD3 R4, PT, PT, R9, 0xffffffe, RZ ;  /* 0x0ffffffe09047810 */ /* 0x001fcc0007ffe0ff */
[----:B------:R0:W1:Y:S02]  /*3760*/  F2I.FTZ.U32.TRUNC.NTZ R5, R4 ;  /* 0x0000000400057305 */ /* 0x000064000021f000 */
[----:B0-----:R-:W-:Y:S02]  /*3770*/  IMAD.MOV.U32 R4, RZ, RZ, RZ ;  /* 0x000000ffff047224 */ /* 0x001fe400078e00ff */
[----:B-1----:R-:W-:-:S04]  /*3780*/  IMAD.MOV R13, RZ, RZ, -R5 ;  /* 0x000000ffff0d7224 */ /* 0x002fc800078e0a05 */
[----:B------:R-:W-:-:S04]  /*3790*/  IMAD R13, R13, R14, RZ ;  /* 0x0000000e0d0d7224 */ /* 0x000fc800078e02ff */
[----:B------:R-:W-:-:S04]  /*37a0*/  IMAD.HI.U32 R16, R5, R13, R4 ;  /* 0x0000000d05107227 */ /* 0x000fc800078e0004 */
[----:B------:R-:W-:Y:S02]  /*37b0*/  IMAD.MOV R5, RZ, RZ, -R15 ;  /* 0x000000ffff057224 */ /* 0x000fe400078e0a0f */
[----:B------:R-:W-:-:S04]  /*37c0*/  IMAD.HI.U32 R4, R16, R7, RZ ;  /* 0x0000000710047227 */ /* 0x000fc800078e00ff */
[----:B------:R-:W-:-:S05]  /*37d0*/  IMAD R5, R4, R5, R7 ;  /* 0x0000000504057224 */ /* 0x000fca00078e0207 */
[----:B------:R-:W-:-:S13]  /*37e0*/  ISETP.GT.U32.AND P3, PT, R14, R5, PT ;  /* 0x000000050e00720c */ /* 0x000fda0003f64070 */
[----:B------:R-:W-:Y:S01]  /*37f0*/  @!P3 IMAD.IADD R5, R5, 0x1, -R14 ;  /* 0x000000010505b824 */ /* 0x000fe200078e0a0e */
[----:B------:R-:W-:Y:S02]  /*3800*/  @!P3 IADD3 R4, PT, PT, R4, 0x1, RZ ;  /* 0x000000010404b810 */ /* 0x000fe40007ffe0ff */
[----:B------:R-:W-:Y:S02]  /*3810*/  ISETP.NE.AND P3, PT, RZ, UR17, PT ;  /* 0x00000011ff007c0c */ /* 0x000fe4000bf65270 */
[----:B------:R-:W-:Y:S02]  /*3820*/  ISETP.GE.U32.AND P2, PT, R5, R14, PT ;  /* 0x0000000e0500720c */ /* 0x000fe40003f46070 */
[----:B------:R-:W-:-:S04]  /*3830*/  LOP3.LUT R5, R6, UR17, RZ, 0x3c, !PT ;  /* 0x0000001106057c12 */ /* 0x000fc8000f8e3cff */
[----:B------:R-:W-:-:S07]  /*3840*/  ISETP.GE.AND P5, PT, R5, RZ, PT ;  /* 0x000000ff0500720c */ /* 0x000fce0003fa6270 */
[----:B------:R-:W-:-:S04]  /*3850*/  @P2 VIADD R4, R4, 0x1 ;  /* 0x0000000104042836 */ /* 0x000fc80000000000 */
[----:B------:R-:W-:Y:S02]  /*3860*/  IMAD.MOV.U32 R7, RZ, RZ, R4 ;  /* 0x000000ffff077224 */ /* 0x000fe400078e0004 */
[----:B------:R-:W0:Y:S02]  /*3870*/  LDC.64 R4, c[0x0][0x398] ;  /* 0x0000e600ff047b82 */ /* 0x000e240000000a00 */
[----:B------:R-:W-:Y:S01]  /*3880*/  @!P5 IMAD.MOV R7, RZ, RZ, -R7 ;  /* 0x000000ffff07d224 */ /* 0x000fe200078e0a07 */
[----:B------:R-:W-:-:S04]  /*3890*/  @!P3 LOP3.LUT R7, RZ, UR17, RZ, 0x33, !PT ;  /* 0x00000011ff07bc12 */ /* 0x000fc8000f8e33ff */
[----:B------:R-:W-:Y:S01]  /*38a0*/  IADD3 R16, PT, PT, R7, UR20, RZ ;  /* 0x0000001407107c10 */ /* 0x000fe2000fffe0ff */
[----:B------:R-:W-:Y:S02]  /*38b0*/  IMAD.MOV R9, RZ, RZ, -R7 ;  /* 0x000000ffff097224 */ /* 0x000fe400078e0a07 */
[----:B------:R-:W-:Y:S02]  /*38c0*/  IMAD.MOV.U32 R7, RZ, RZ, RZ ;  /* 0x000000ffff077224 */ /* 0x000fe400078e00ff */
[----:B------:R-:W-:-:S04]  /*38d0*/  IMAD R14, R9, UR17, R6 ;  /* 0x00000011090e7c24 */ /* 0x000fc8000f8e0206 */
[----:B------:R-:W-:Y:S01]  /*38e0*/  IMAD.IADD R9, R23, 0x1, R14 ;  /* 0x0000000117097824 */ /* 0x000fe200078e020e */
[----:B0-----:R-:W-:-:S04]  /*38f0*/  ISETP.GE.AND P3, PT, R16, R5, PT ;  /* 0x000000051000720c */ /* 0x001fc80003f66270 */
[C---:B------:R-:W-:Y:S02]  /*3900*/  ISETP.GE.AND P2, PT, R9.reuse, R4, PT ;  /* 0x000000040900720c */ /* 0x040fe40003f46270 */
[----:B------:R-:W-:Y:S02]  /*3910*/  ISETP.GT.AND P3, PT, R16, -0x1, !P3 ;  /* 0xffffffff1000780c */ /* 0x000fe40005f64270 */
[----:B------:R-:W-:-:S04]  /*3920*/  ISETP.GT.AND P2, PT, R9, -0x1, !P2 ;  /* 0xffffffff0900780c */ /* 0x000fc80005744270 */
[----:B------:R-:W-:-:S13]  /*3930*/  PLOP3.LUT P2, PT, P1, P2, P3, 0x80, 0x0 ;  /* 0x000000000000781c */ /* 0x000fda0000f45030 */
[----:B------:R-:W-:Y:S05]  /*3940*/  @!P2 BRA `(.L_x_67) ;  /* 0x000000000014a947 */ /* 0x000fea0003800000 */
[----:B------:R-:W0:Y:S01]  /*3950*/  LDC.64 R14, c[0x0][0x390] ;  /* 0x0000e400ff0e7b82 */ /* 0x000e220000000a00 */
[----:B------:R-:W-:-:S04]  /*3960*/  IMAD R5, R8, R5, R16 ;  /* 0x0000000508057224 */ /* 0x000fc800078e0210 */
[----:B------:R-:W-:-:S04]  /*3970*/  IMAD R5, R5, R4, R9 ;  /* 0x0000000405057224 */ /* 0x000fc800078e0209 */
[----:B0-----:R-:W-:-:S05]  /*3980*/  IMAD.WIDE R14, R5, 0x4, R14 ;  /* 0x00000004050e7825 */ /* 0x001fca00078e020e */
[----:B------:R0:W5:Y:S02]  /*3990*/  LDG.E R7, desc[UR14][R14.64] ;  /* 0x0000000e0e077981 */ /* 0x000164000c1e1900 */
.L_x_67:
[----:B------:R-:W-:Y:S05]  /*39a0*/  BSYNC.RECONVERGENT B1 ;  /* 0x0000000000017941 */ /* 0x000fea0003800200 */
.L_x_66:
[----:B------:R-:W1:Y:S01]  /*39b0*/  LDCU UR4, c[0x0][0x388] ;  /* 0x00007100ff0477ac */ /* 0x000e620008000800 */
[----:B------:R-:W-:Y:S01]  /*39c0*/  IMAD.MOV.U32 R9, RZ, RZ, -0x40800000 ;  /* 0xbf800000ff097424 */ /* 0x000fe200078e00ff */
[----:B-1----:R-:W-:-:S09]  /*39d0*/  UISETP.GE.AND UP0, UPT, UR4, URZ, UPT ;  /* 0x000000ff0400728c */ /* 0x002fd2000bf06270 */
[----:B------:R-:W-:Y:S05]  /*39e0*/  BRA.U !UP0, `(.L_x_68) ;  /* 0x00000005082c7547 */ /* 0x000fea000b800000 */
[----:B------:R-:W-:Y:S01]  /*39f0*/  UISETP.GE.U32.AND UP0, UPT, UR4, 0x7, UPT ;  /* 0x000000070400788c */ /* 0x000fe2000bf06070 */
[----:B------:R-:W-:Y:S02]  /*3a00*/  HFMA2 R13, -RZ, RZ, 0, 0 ;  /* 0x00000000ff0d7431 */ /* 0x000fe400000001ff */
[----:B------:R-:W-:-:S06]  /*3a10*/  IMAD.MOV.U32 R9, RZ, RZ, -0x40800000 ;  /* 0xbf800000ff097424 */ /* 0x000fcc00078e00ff */
[----:B------:R-:W-:Y:S05]  /*3a20*/  BRA.U !UP0, `(.L_x_69) ;  /* 0x0000000108887547 */ /* 0x000fea000b800000 */
[----:B------:R-:W-:Y:S01]  /*3a30*/  IMAD.MOV.U32 R9, RZ, RZ, -0x40800000 ;  /* 0xbf800000ff097424 */ /* 0x000fe200078e00ff */
[----:B------:R-:W-:-:S06]  /*3a40*/  UMOV UR4, URZ ;  /* 0x000000ff00047c82 */ /* 0x000fcc0008000000 */
.L_x_70:
[----:B------:R-:W-:Y:S02]  /*3a50*/  USHF.L.U32 UR12, UR4, 0x2, URZ ;  /* 0x00000002040c7899 */ /* 0x000fe400080006ff */
[----:B------:R-:W-:Y:S02]  /*3a60*/  UIADD3 UR18, UPT, UPT, UR4, 0x1, URZ ;  /* 0x0000000104127890 */ /* 0x000fe4000fffe0ff */
[----:B------:R-:W-:-:S08]  /*3a70*/  UIADD3 UR27, UPT, UPT, UR4, 0x2, URZ ;  /* 0x00000002041b7890 */ /* 0x000fd0000fffe0ff */
[----:B------:R-:W1:Y:S01]  /*3a80*/  LDCU.64 UR28, c[0x3][UR12] ;  /* 0x00c000000c1c77ac */ /* 0x000e620008000a00 */
[----:B------:R-:W2:Y:S01]  /*3a90*/  LDCU.64 UR30, c[0x3][UR12+0x8] ;  /* 0x00c001000c1e77ac */ /* 0x000ea20008000a00 */
[----:B------:R-:W3:Y:S01]  /*3aa0*/  LDCU.64 UR32, c[0x3][UR12+0x10] ;  /* 0x00c002000c2077ac */ /* 0x000ee20008000a00 */
[----:B------:R-:W4:Y:S01]  /*3ab0*/  LDCU.64 UR12, c[0x3][UR12+0x18] ;  /* 0x00c003000c0c77ac */ /* 0x000f220008000a00 */
[C---:B-1---5:R-:W-:Y:S02]  /*3ac0*/  FSETP.GE.AND P5, PT, R7.reuse, UR28, PT ;  /* 0x0000001c07007c0b */ /* 0x062fe4000bfa6000 */
[C---:B------:R-:W-:Y:S02]  /*3ad0*/  FSETP.GE.AND P6, PT, R7.reuse, UR29, PT ;  /* 0x0000001d07007c0b */ /* 0x040fe4000bfc6000 */
[C---:B--2---:R-:W-:Y:S02]  /*3ae0*/  FSETP.GE.AND P2, PT, R7.reuse, UR30, PT ;  /* 0x0000001e07007c0b */ /* 0x044fe4000bf46000 */
[----:B------:R-:W-:-:S07]  /*3af0*/  FSETP.GE.AND P3, PT, R7, UR31, PT ;  /* 0x0000001f07007c0b */ /* 0x000fce000bf66000 */
[----:B------:R-:W-:Y:S02]  /*3b00*/  @P5 I2FP.F32.U32 R9, UR4 ;  /* 0x0000000400095c45 */ /* 0x000fe40008201000 */
[C---:B---3--:R-:W-:Y:S02]  /*3b10*/  FSETP.GE.AND P5, PT, R7.reuse, UR32, PT ;  /* 0x0000002007007c0b */ /* 0x048fe4000bfa6000 */
[----:B------:R-:W-:Y:S01]  /*3b20*/  @P6 I2FP.F32.U32 R9, UR18 ;  /* 0x0000001200096c45 */ /* 0x000fe20008201000 */
[----:B------:R-:W-:Y:S01]  /*3b30*/  UIADD3 UR18, UPT, UPT, UR4, 0x3, URZ ;  /* 0x0000000304127890 */ /* 0x000fe2000fffe0ff */
[C---:B------:R-:W-:Y:S02]  /*3b40*/  FSETP.GE.AND P6, PT, R7.reuse, UR33, PT ;  /* 0x0000002107007c0b */ /* 0x040fe4000bfc6000 */
[----:B------:R-:W-:Y:S01]  /*3b50*/  @P2 I2FP.F32.U32 R9, UR27 ;  /* 0x0000001b00092c45 */ /* 0x000fe20008201000 */
[----:B------:R-:W-:Y:S01]  /*3b60*/  UIADD3 UR27, UPT, UPT, UR4, 0x4, URZ ;  /* 0x00000004041b7890 */ /* 0x000fe2000fffe0ff */
[----:B----4-:R-:W-:Y:S01]  /*3b70*/  FSETP.GE.AND P2, PT, R7, UR12, PT ;  /* 0x0000000c07007c0b */ /* 0x010fe2000bf46000 */
[----:B------:R-:W-:Y:S01]  /*3b80*/  UIADD3 UR12, UPT, UPT, UR4, 0x5, URZ ;  /* 0x00000005040c7890 */ /* 0x000fe2000fffe0ff */
[----:B------:R-:W-:-:S02]  /*3b90*/  @P3 I2FP.F32.U32 R9, UR18 ;  /* 0x0000001200093c45 */ /* 0x000fc40008201000 */
[----:B------:R-:W-:Y:S01]  /*3ba0*/  FSETP.GE.AND P3, PT, R7, UR13, PT ;  /* 0x0000000d07007c0b */ /* 0x000fe2000bf66000 */
[----:B------:R-:W-:Y:S01]  /*3bb0*/  UIADD3 UR13, UPT, UPT, UR4, 0x6, URZ ;  /* 0x00000006040d7890 */ /* 0x000fe2000fffe0ff */
[----:B------:R-:W-:-:S03]  /*3bc0*/  @P5 I2FP.F32.U32 R9, UR27 ;  /* 0x0000001b00095c45 */ /* 0x000fc60008201000 */
[----:B------:R-:W-:Y:S01]  /*3bd0*/  @P6 I2FP.F32.U32 R9, UR12 ;  /* 0x0000000c00096c45 */ /* 0x000fe20008201000 */
[----:B------:R-:W-:Y:S02]  /*3be0*/  UIADD3 UR12, UPT, UPT, UR4, 0x7, URZ ;  /* 0x00000007040c7890 */ /* 0x000fe4000fffe0ff */
[----:B------:R-:W-:Y:S01]  /*3bf0*/  UIADD3 UR4, UPT, UPT, UR4, 0x8, URZ ;  /* 0x0000000804047890 */ /* 0x000fe2000fffe0ff */
[----:B------:R-:W-:-:S03]  /*3c00*/  @P2 I2FP.F32.U32 R9, UR13 ;  /* 0x0000000d00092c45 */ /* 0x000fc60008201000 */
[----:B------:R-:W-:Y:S01]  /*3c10*/  UISETP.NE.AND UP0, UPT, UR4, UR11, UPT ;  /* 0x0000000b0400728c */ /* 0x000fe2000bf05270 */
[----:B------:R-:W-:-:S08]  /*3c20*/  @P3 I2FP.F32.U32 R9, UR12 ;  /* 0x0000000c00093c45 */ /* 0x000fd00008201000 */
[----:B------:R-:W-:Y:S05]  /*3c30*/  BRA.U UP0, `(.L_x_70) ;  /* 0xfffffffd00847547 */ /* 0x000fea000b83ffff */
[----:B------:R-:W-:-:S07]  /*3c40*/  IMAD.U32 R13, RZ, RZ, UR11 ;  /* 0x0000000bff0d7e24 */ /* 0x000fce000f8e00ff */
.L_x_69:
[----:B------:R-:W-:-:S09]  /*3c50*/  UISETP.NE.AND UP0, UPT, UR25, URZ, UPT ;  /* 0x000000ff1900728c */ /* 0x000fd2000bf05270 */
[----:B------:R-:W-:Y:S05]  /*3c60*/  BRA.U !UP0, `(.L_x_68) ;  /* 0x00000001088c7547 */ /* 0x000fea000b800000 */
[----:B------:R-:W-:Y:S02]  /*3c70*/  UIADD3 UR4, UPT, UPT, UR25, -0x1, URZ ;  /* 0xffffffff19047890 */ /* 0x000fe4000fffe0ff */
[----:B------:R-:W-:Y:S02]  /*3c80*/  UISETP.NE.AND UP1, UPT, UR24, URZ, UPT ;  /* 0x000000ff1800728c */ /* 0x000fe4000bf25270 */
[----:B------:R-:W-:-:S09]  /*3c90*/  UISETP.GE.U32.AND UP0, UPT, UR4, 0x3, UPT ;  /* 0x000000030400788c */ /* 0x000fd2000bf06070 */
[----:B------:R-:W-:Y:S05]  /*3ca0*/  BRA.U !UP0, `(.L_x_71) ;  /* 0x00000001083c7547 */ /* 0x000fea000b800000 */
[----:B------:R-:W-:-:S04]  /*3cb0*/  IMAD.SHL.U32 R16, R13, 0x4, RZ ;  /* 0x000000040d107824 */ /* 0x000fc800078e00ff */
[----:B------:R-:W1:Y:S08]  /*3cc0*/  LDC.64 R4, c[0x3][R16] ;  /* 0x00c0000010047b82 */ /* 0x000e700000000a00 */
[----:B0-----:R-:W0:Y:S01]  /*3cd0*/  LDC.64 R14, c[0x3][R16+0x8] ;  /* 0x00c00200100e7b82 */ /* 0x001e220000000a00 */
[----:B-1---5:R-:W-:Y:S01]  /*3ce0*/  FSETP.GE.AND P2, PT, R7, R4, PT ;  /* 0x000000040700720b */ /* 0x022fe20003f46000 */
[----:B------:R-:W-:Y:S01]  /*3cf0*/  VIADD R4, R13, 0x1 ;  /* 0x000000010d047836 */ /* 0x000fe20000000000 */
[----:B------:R-:W-:Y:S01]  /*3d00*/  FSETP.GE.AND P3, PT, R7, R5, PT ;  /* 0x000000050700720b */ /* 0x000fe20003f66000 */
[----:B------:R-:W-:Y:S01]  /*3d10*/  VIADD R5, R13, 0x3 ;  /* 0x000000030d057836 */ /* 0x000fe20000000000 */
[----:B0-----:R-:W-:-:S02]  /*3d20*/  FSETP.GE.AND P5, PT, R7, R14, PT ;  /* 0x0000000e0700720b */ /* 0x001fc40003fa6000 */
[----:B------:R-:W-:-:S07]  /*3d30*/  FSETP.GE.AND P6, PT, R7, R15, PT ;  /* 0x0000000f0700720b */ /* 0x000fce0003fc6000 */
[----:B------:R-:W-:Y:S02]  /*3d40*/  @P2 I2FP.F32.U32 R9, R13 ;  /* 0x0000000d00092245 */ /* 0x000fe40000201000 */
[----:B------:R-:W-:Y:S02]  /*3d50*/  @P3 I2FP.F32.U32 R9, R4 ;  /* 0x0000000400093245 */ /* 0x000fe40000201000 */
[C---:B------:R-:W-:Y:S01]  /*3d60*/  IADD3 R4, PT, PT, R13.reuse, 0x2, RZ ;  /* 0x000000020d047810 */ /* 0x040fe20007ffe0ff */
[----:B------:R-:W-:-:S03]  /*3d70*/  VIADD R13, R13, 0x4 ;  /* 0x000000040d0d7836 */ /* 0x000fc60000000000 */
[----:B------:R-:W-:Y:S02]  /*3d80*/  @P5 I2FP.F32.U32 R9, R4 ;  /* 0x0000000400095245 */ /* 0x000fe40000201000 */
[----:B------:R-:W-:-:S07]  /*3d90*/  @P6 I2FP.F32.U32 R9, R5 ;  /* 0x0000000500096245 */ /* 0x000fce0000201000 */
.L_x_71:
[----:B------:R-:W-:Y:S05]  /*3da0*/  BRA.U !UP1, `(.L_x_68) ;  /* 0x00000001093c7547 */ /* 0x000fea000b800000 */
[----:B------:R-:W-:Y:S01]  /*3db0*/  UISETP.NE.AND UP0, UPT, UR24, 0x1, UPT ;  /* 0x000000011800788c */ /* 0x000fe2000bf05270 */
[----:B------:R-:W-:-:S08]  /*3dc0*/  ISETP.NE.AND P5, PT, RZ, UR19, PT ;  /* 0x00000013ff007c0c */ /* 0x000fd0000bfa5270 */
[----:B------:R-:W-:Y:S05]  /*3dd0*/  BRA.U !UP0, `(.L_x_72) ;  /* 0x0000000108207547 */ /* 0x000fea000b800000 */
[----:B------:R-:W-:-:S06]  /*3de0*/  IMAD.SHL.U32 R4, R13, 0x4, RZ ;  /* 0x000000040d047824 */ /* 0x000fcc00078e00ff */
[----:B------:R-:W1:Y:S02]  /*3df0*/  LDC.64 R4, c[0x3][R4] ;  /* 0x00c0000004047b82 */ /* 0x000e640000000a00 */
[C---:B-1---5:R-:W-:Y:S02]  /*3e00*/  FSETP.GE.AND P2, PT, R7.reuse, R4, PT ;  /* 0x000000040700720b */ /* 0x062fe40003f46000 */
[----:B------:R-:W-:Y:S01]  /*3e10*/  FSETP.GE.AND P3, PT, R7, R5, PT ;  /* 0x000000050700720b */ /* 0x000fe20003f66000 */
[----:B------:R-:W-:-:S10]  /*3e20*/  VIADD R5, R13, 0x1 ;  /* 0x000000010d057836 */ /* 0x000fd40000000000 */
[----:B------:R-:W-:Y:S02]  /*3e30*/  @P2 I2FP.F32.U32 R9, R13 ;  /* 0x0000000d00092245 */ /* 0x000fe40000201000 */
[----:B------:R-:W-:Y:S02]  /*3e40*/  @P3 I2FP.F32.U32 R9, R5 ;  /* 0x0000000500093245 */ /* 0x000fe40000201000 */
[----:B------:R-:W-:-:S07]  /*3e50*/  IADD3 R13, PT, PT, R13, 0x2, RZ ;  /* 0x000000020d0d7810 */ /* 0x000fce0007ffe0ff */
.L_x_72:
[----:B------:R-:W-:-:S06]  /*3e60*/  @!P5 IMAD.SHL.U32 R4, R13, 0x4, RZ ;  /* 0x000000040d04d824 */ /* 0x000fcc00078e00ff */
[----:B------:R-:W1:Y:S02]  /*3e70*/  @!P5 LDC R4, c[0x3][R4] ;  /* 0x00c000000404db82 */ /* 0x000e640000000800 */
[----:B-1---5:R-:W-:-:S13]  /*3e80*/  FSETP.GE.AND P2, PT, R7, R4, !P5 ;  /* 0x000000040700720b */ /* 0x022fda0006f46000 */
[----:B------:R-:W-:-:S07]  /*3e90*/  @P2 I2FP.F32.U32 R9, R13 ;  /* 0x0000000d00092245 */ /* 0x000fce0000201000 */
.L_x_68:
[----:B------:R-:W1:Y:S01]  /*3ea0*/  S2UR UR12, SR_CgaCtaId ;  /* 0x00000000000c79c3 */ /* 0x000e620000008800 */
[----:B------:R-:W-:Y:S02]  /*3eb0*/  UMOV UR4, 0x400 ;  /* 0x0000040000047882 */ /* 0x000fe40000000000 */
[----:B-1----:R-:W-:-:S06]  /*3ec0*/  ULEA UR4, UR12, UR4, 0x18 ;  /* 0x000000040c047291 */ /* 0x002fcc000f8ec0ff */
[C---:B------:R-:W-:Y:S01]  /*3ed0*/  LEA R4, R6.reuse, UR4, 0x2 ;  /* 0x0000000406047c11 */ /* 0x040fe2000f8e10ff */
[----:B------:R-:W-:-:S04]  /*3ee0*/  VIADD R6, R6, UR21 ;  /* 0x0000001506067c36 */ /* 0x000fc80008000000 */
[----:B------:R1:W-:Y:S01]  /*3ef0*/  STS [R4], R9 ;  /* 0x0000000904007388 */ /* 0x0003e20000000800 */
[----:B------:R-:W-:-:S13]  /*3f00*/  ISETP.GE.AND P2, PT, R6, UR22, PT ;  /* 0x0000001606007c0c */ /* 0x000fda000bf46270 */
[----:B-1----:R-:W-:Y:S05]  /*3f10*/  @!P2 BRA `(.L_x_73) ;  /* 0xfffffff400f4a947 */ /* 0x002fea000383ffff */
.L_x_65:
[----:B------:R-:W-:Y:S05]  /*3f20*/  BSYNC.RECONVERGENT B0 ;  /* 0x0000000000007941 */ /* 0x000fea0003800200 */
.L_x_64:
[----:B------:R-:W1:Y:S02]  /*3f30*/  LDCU UR4, c[0x0][0x3bc] ;  /* 0x00007780ff0477ac */ /* 0x000e640008000800 */
[----:B-1----:R-:W-:-:S04]  /*3f40*/  UIADD3 UR10, UPT, UPT, -UR4, URZ, URZ ;  /* 0x000000ff040a7290 */ /* 0x002fc8000fffe1ff */
[----:B------:R-:W-:Y:S01]  /*3f50*/  UISETP.GE.AND UP0, UPT, UR4, UR10, UPT ;  /* 0x0000000a0400728c */ /* 0x000fe2000bf06270 */
[----:B------:R-:W-:Y:S08]  /*3f60*/  BAR.SYNC.DEFER_BLOCKING 0x0 ;  /* 0x0000000000007b1d */ /* 0x000ff00000010000 */
[----:B------:R-:W-:Y:S05]  /*3f70*/  BRA.U !UP0, `(.L_x_74) ;  /* 0x0000000908247547 */ /* 0x000fea000b800000 */
[----:B------:R-:W-:-:S05]  /*3f80*/  UMOV UR4, UR6 ;  /* 0x0000000600047c82 */ /* 0x000fca0008000000 */
.L_x_86:
[----:B-1----:R-:W1:Y:S01]  /*3f90*/  LDCU UR12, c[0x0][0x3bc] ;  /* 0x00007780ff0c77ac */ /* 0x002e620008000800 */
[----:B0-----:R-:W-:Y:S01]  /*3fa0*/  VIADD R4, R11, UR4 ;  /* 0x000000040b047c36 */ /* 0x001fe20008000000 */
[----:B------:R-:W-:Y:S01]  /*3fb0*/  UISETP.GE.U32.AND UP1, UPT, UR16, 0x3, UPT ;  /* 0x000000031000788c */ /* 0x000fe2000bf26070 */
[----:B------:R-:W-:Y:S01]  /*3fc0*/  UMOV UR10, UR4 ;  /* 0x00000004000a7c82 */ /* 0x000fe20008000000 */
[----:B------:R-:W-:Y:S02]  /*3fd0*/  UIADD3 UR4, UPT, UPT, UR4, 0x1, URZ ;  /* 0x0000000104047890 */ /* 0x000fe4000fffe0ff */
[----:B-1----:R-:W-:-:S03]  /*3fe0*/  UISETP.NE.AND UP0, UPT, UR10, UR12, UPT ;  /* 0x0000000c0a00728c */ /* 0x002fc6000bf05270 */
[----:B------:R-:W-:Y:S02]  /*3ff0*/  UMOV UR10, UR6 ;  /* 0x00000006000a7c82 */ /* 0x000fe40008000000 */
[----:B---3--:R-:W-:Y:S06]  /*4000*/  BRA.U !UP1, `(.L_x_75) ;  /* 0x00000005094c7547 */ /* 0x008fec000b800000 */
[----:B------:R-:W0:Y:S01]  /*4010*/  S2UR UR12, SR_CgaCtaId ;  /* 0x00000000000c79c3 */ /* 0x000e220000008800 */
[----:B------:R-:W-:Y:S01]  /*4020*/  UMOV UR10, 0x400 ;  /* 0x00000400000a7882 */ /* 0x000fe20000000000 */
[----:B------:R-:W1:Y:S01]  /*4030*/  LDCU UR18, c[0x0][0x3bc] ;  /* 0x00007780ff1277ac */ /* 0x000e620008000800 */
[----:B0-----:R-:W-:-:S06]  /*4040*/  ULEA UR10, UR12, UR10, 0x18 ;  /* 0x0000000a0c0a7291 */ /* 0x001fcc000f8ec0ff */
[----:B------:R-:W-:Y:S01]  /*4050*/  IMAD.U32 R5, RZ, RZ, UR10 ;  /* 0x0000000aff057e24 */ /* 0x000fe2000f8e00ff */
[----:B-1----:R-:W-:-:S06]  /*4060*/  UMOV UR10, UR6 ;  /* 0x00000006000a7c82 */ /* 0x002fcc0008000000 */
.L_x_84:
[----:B012--5:R-:W-:Y:S01]  /*4070*/  IADD3 R7, PT, PT, R12, UR10, RZ ;  /* 0x0000000a0c077c10 */ /* 0x027fe2000fffe0ff */
[----:B------:R-:W-:Y:S01]  /*4080*/  IMAD.U32 R9, RZ, RZ, UR17 ;  /* 0x00000011ff097e24 */ /* 0x000fe2000f8e00ff */
[----:B------:R-:W-:Y:S03]  /*4090*/  BSSY.RECONVERGENT B0, `(.L_x_76) ;  /* 0x0000012000007945 */ /* 0x000fe60003800200 */
[----:B------:R-:W-:-:S04]  /*40a0*/  IMAD R6, R7, UR17, R4 ;  /* 0x0000001107067c24 */ /* 0x000fc8000f8e0204 */
[----:B------:R-:W-:-:S04]  /*40b0*/  IMAD R6, R6, 0x4, R5 ;  /* 0x0000000406067824 */ /* 0x000fc800078e0205 */
[----:B------:R-:W-:Y:S01]  /*40c0*/  IMAD R9, R9, 0x4, R6 ;  /* 0x0000000409097824 */ /* 0x000fe200078e0206 */
[----:B------:R-:W0:Y:S02]  /*40d0*/  LDS R8, [R6] ;  /* 0x0000000006087984 */ /* 0x000e240000000800 */
[----:B0-----:R-:W-:-:S04]  /*40e0*/  FSETP.GEU.AND P1, PT, R8, UR23, PT ;  /* 0x0000001708007c0b */ /* 0x001fc8000bf2e000 */
[----:B------:R-:W-:-:S13]  /*40f0*/  FSETP.LTU.OR P1, PT, R8, RZ, P1 ;  /* 0x000000ff0800720b */ /* 0x000fda0000f29400 */
[----:B------:R-:W-:Y:S05]  /*4100*/  @P1 BRA `(.L_x_77) ;  /* 0x0000000000281947 */ /* 0x000fea0003800000 */
[----:B------:R-:W0:Y:S01]  /*4110*/  S2UR UR13, SR_CgaCtaId ;  /* 0x00000000000d79c3 */ /* 0x000e220000008800 */
[----:B------:R-:W1:Y:S01]  /*4120*/  F2I.TRUNC.NTZ R5, R8 ;  /* 0x0000000800057305 */ /* 0x000e62000020f100 */
[----:B------:R-:W-:Y:S01]  /*4130*/  UMOV UR12, 0x400 ;  /* 0x00000400000c7882 */ /* 0x000fe20000000000 */
[----:B-1----:R-:W-:Y:S01]  /*4140*/  IMAD R6, R5, UR21, R10 ;  /* 0x0000001505067c24 */ /* 0x002fe2000f8e020a */
[----:B0-----:R-:W-:-:S06]  /*4150*/  ULEA UR12, UR13, UR12, 0x18 ;  /* 0x0000000c0d0c7291 */ /* 0x001fcc000f8ec0ff */
[----:B------:R-:W-:-:S05]  /*4160*/  IMAD.U32 R5, RZ, RZ, UR12 ;  /* 0x0000000cff057e24 */ /* 0x000fca000f8e00ff */
[----:B------:R-:W-:-:S05]  /*4170*/  LEA R6, R6, R5, 0x2 ;  /* 0x0000000506067211 */ /* 0x000fca00078e10ff */
[----:B------:R-:W0:Y:S02]  /*4180*/  LDS R7, [R6] ;  /* 0x0000000006077984 */ /* 0x000e240000000800 */
[----:B0-----:R-:W-:-:S05]  /*4190*/  FADD R7, R7, 1 ;  /* 0x3f80000007077421 */ /* 0x001fca0000000000 */
[----:B------:R0:W-:Y:S02]  /*41a0*/  STS [R6], R7 ;  /* 0x0000000706007388 */ /* 0x0001e40000000800 */
.L_x_77:
[----:B------:R-:W-:Y:S05]  /*41b0*/  BSYNC.RECONVERGENT B0 ;  /* 0x0000000000007941 */ /* 0x000fea0003800200 */
.L_x_76:
[----:B------:R-:W1:Y:S01]  /*41c0*/  LDS R8, [R9] ;  /* 0x0000000009087984 */ /* 0x000e620000000800 */
[----:B0-----:R-:W-:Y:S01]  /*41d0*/  IMAD.U32 R6, RZ, RZ, UR17 ;  /* 0x00000011ff067e24 */ /* 0x001fe2000f8e00ff */
[----:B------:R-:W-:Y:S03]  /*41e0*/  BSSY.RECONVERGENT B0, `(.L_x_78) ;  /* 0x000000f000007945 */ /* 0x000fe60003800200 */
[----:B------:R-:W-:Y:S01]  /*41f0*/  IMAD R13, R6, 0x4, R9 ;  /* 0x00000004060d7824 */ /* 0x000fe200078e0209 */
[----:B-1----:R-:W-:-:S04]  /*4200*/  FSETP.GEU.AND P1, PT, R8, UR23, PT ;  /* 0x0000001708007c0b */ /* 0x002fc8000bf2e000 */
        /* <DEDUP_REMOVED lines=12> */
.L_x_79:
[----:B------:R-:W-:Y:S05]  /*42d0*/  BSYNC.RECONVERGENT B0 ;  /* 0x0000000000007941 */ /* 0x000fea0003800200 */
.L_x_78:
[----:B------:R-:W1:Y:S01]  /*42e0*/  LDS R9, [R13] ;  /* 0x000000000d097984 */ /* 0x000e620000000800 */
[----:B------:R-:W-:Y:S01]  /*42f0*/  MOV R8, UR17 ;  /* 0x0000001100087c02 */ /* 0x000fe20008000f00 */
[----:B------:R-:W-:Y:S04]  /*4300*/  BSSY.RECONVERGENT B0, `(.L_x_80) ;  /* 0x000000f000007945 */ /* 0x000fe80003800200 */
[----:B------:R-:W-:Y:S01]  /*4310*/  IMAD R8, R8, 0x4, R13 ;  /* 0x0000000408087824 */ /* 0x000fe200078e020d */
[----:B-1----:R-:W-:-:S04]  /*4320*/  FSETP.GEU.AND P1, PT, R9, UR23, PT ;  /* 0x0000001709007c0b */ /* 0x002fc8000bf2e000 */
        /* <DEDUP_REMOVED lines=12> */
.L_x_81:
[----:B------:R-:W-:Y:S05]  /*43f0*/  BSYNC.RECONVERGENT B0 ;  /* 0x0000000000007941 */ /* 0x000fea0003800200 */
.L_x_80:
[----:B------:R-:W2:Y:S01]  /*4400*/  LDS R8, [R8] ;  /* 0x0000000008087984 */ /* 0x000ea20000000800 */
[----:B------:R-:W-:Y:S01]  /*4410*/  BSSY.RECONVERGENT B0, `(.L_x_82) ;  /* 0x000000e000007945 */ /* 0x000fe20003800200 */
[----:B--2---:R-:W-:-:S04]  /*4420*/  FSETP.GEU.AND P1, PT, R8, UR23, PT ;  /* 0x0000001708007c0b */ /* 0x004fc8000bf2e000 */
[----:B------:R-:W-:-:S13]  /*4430*/  FSETP.LTU.OR P1, PT, R8, RZ, P1 ;  /* 0x000000ff0800720b */ /* 0x000fda0000f29400 */
[----:B------:R-:W-:Y:S05]  /*4440*/  @P1 BRA `(.L_x_83) ;  /* 0x0000000000281947 */ /* 0x000fea0003800000 */
[----:B------:R-:W2:Y:S01]  /*4450*/  S2UR UR13, SR_CgaCtaId ;  /* 0x00000000000d79c3 */ /* 0x000ea20000008800 */
[----:B------:R-:W0:Y:S01]  /*4460*/  F2I.TRUNC.NTZ R5, R8 ;  /* 0x0000000800057305 */ /* 0x000e22000020f100 */
[----:B------:R-:W-:Y:S01]  /*4470*/  UMOV UR12, 0x400 ;  /* 0x00000400000c7882 */ /* 0x000fe20000000000 */
[----:B01----:R-:W-:Y:S01]  /*4480*/  IMAD R6, R5, UR21, R10 ;  /* 0x0000001505067c24 */ /* 0x003fe2000f8e020a */
[----:B--2---:R-:W-:-:S06]  /*4490*/  ULEA UR12, UR13, UR12, 0x18 ;  /* 0x0000000c0d0c7291 */ /* 0x004fcc000f8ec0ff */
[----:B------:R-:W-:-:S05]  /*44a0*/  IMAD.U32 R5, RZ, RZ, UR12 ;  /* 0x0000000cff057e24 */ /* 0x000fca000f8e00ff */
[----:B------:R-:W-:-:S05]  /*44b0*/  LEA R6, R6, R5, 0x2 ;  /* 0x0000000506067211 */ /* 0x000fca00078e10ff */
[----:B------:R-:W0:Y:S02]  /*44c0*/  LDS R7, [R6] ;  /* 0x0000000006077984 */ /* 0x000e240000000800 */
[----:B0-----:R-:W-:-:S05]  /*44d0*/  FADD R7, R7, 1 ;  /* 0x3f80000007077421 */ /* 0x001fca0000000000 */
[----:B------:R2:W-:Y:S02]  /*44e0*/  STS [R6], R7 ;  /* 0x0000000706007388 */ /* 0x0005e40000000800 */
.L_x_83:
[----:B------:R-:W-:Y:S05]  /*44f0*/  BSYNC.RECONVERGENT B0 ;  /* 0x0000000000007941 */ /* 0x000fea0003800200 */
.L_x_82:
[----:B------:R-:W-:-:S04]  /*4500*/  UIADD3 UR10, UPT, UPT, UR10, 0x4, URZ ;  /* 0x000000040a0a7890 */ /* 0x000fc8000fffe0ff */
[----:B------:R-:W-:-:S06]  /*4510*/  UIADD3 UR12, UPT, UPT, UR10, UR18, URZ ;  /* 0x000000120a0c7290 */ /* 0x000fcc000fffe0ff */
[----:B------:R-:W-:-:S13]  /*4520*/  ISETP.NE.AND P1, PT, R2, UR12, PT ;  /* 0x0000000c02007c0c */ /* 0x000fda000bf25270 */
[----:B------:R-:W-:Y:S05]  /*4530*/  @P1 BRA `(.L_x_84) ;  /* 0xfffffff800cc1947 */ /* 0x000fea000383ffff */
.L_x_75:
[----:B------:R-:W-:-:S09]  /*4540*/  ULOP3.LUT UP1, URZ, UR16, 0x2, URZ, 0xc0, !UPT ;  /* 0x0000000210ff7892 */ /* 0x000fd2000f82c0ff */
[----:B------:R-:W-:Y:S05]  /*4550*/  BRA.U !UP1, `(.L_x_85) ;  /* 0x00000001096c7547 */ /* 0x000fea000b800000 */
[----:B------:R-:W3:Y:S01]  /*4560*/  S2UR UR13, SR_CgaCtaId ;  /* 0x00000000000d79c3 */ /* 0x000ee20000008800 */
[----:B------:R-:W-:Y:S01]  /*4570*/  VIADD R5, R12, UR10 ;  /* 0x0000000a0c057c36 */ /* 0x000fe20008000000 */
[----:B------:R-:W-:Y:S01]  /*4580*/  UMOV UR12, 0x400 ;  /* 0x00000400000c7882 */ /* 0x000fe20000000000 */
[----:B012--5:R-:W-:Y:S01]  /*4590*/  IMAD.U32 R7, RZ, RZ, UR17 ;  /* 0x00000011ff077e24 */ /* 0x027fe2000f8e00ff */
[----:B------:R-:W-:Y:S01]  /*45a0*/  UIADD3 UR10, UPT, UPT, UR10, 0x2, URZ ;  /* 0x000000020a0a7890 */ /* 0x000fe2000fffe0ff */
[----:B------:R-:W-:Y:S01]  /*45b0*/  IMAD R5, R5, UR17, R4 ;  /* 0x0000001105057c24 */ /* 0x000fe2000f8e0204 */
[----:B---3--:R-:W-:-:S06]  /*45c0*/  ULEA UR12, UR13, UR12, 0x18 ;  /* 0x0000000c0d0c7291 */ /* 0x008fcc000f8ec0ff */
        /* <DEDUP_REMOVED lines=9> */
[----:B0-----:R-:W-:-:S05]  /*4660*/  @!P1 FADD R6, R6, 1 ;  /* 0x3f80000006069421 */ /* 0x001fca0000000000 */
        /* <DEDUP_REMOVED lines=8> */
[----:B0-----:R-:W-:-:S05]  /*46f0*/  @!P1 FADD R8, R8, 1 ;  /* 0x3f80000008089421 */ /* 0x001fca0000000000 */
[----:B------:R3:W-:Y:S02]  /*4700*/  @!P1 STS [R9], R8 ;  /* 0x0000000809009388 */ /* 0x0007e40000000800 */
.L_x_85:
[----:B------:R-:W4:Y:S01]  /*4710*/  S2UR UR12, SR_CgaCtaId ;  /* 0x00000000000c79c3 */ /* 0x000f220000008800 */
[----:B------:R-:W-:Y:S01]  /*4720*/  VIADD R5, R12, UR10 ;  /* 0x0000000a0c057c36 */ /* 0x000fe20008000000 */
[----:B------:R-:W-:-:S03]  /*4730*/  UMOV UR10, 0x400 ;  /* 0x00000400000a7882 */ /* 0x000fc60000000000 */
[----:B------:R-:W-:Y:S01]  /*4740*/  IMAD R5, R5, UR17, R4 ;  /* 0x0000001105057c24 */ /* 0x000fe2000f8e0204 */
[----:B----4-:R-:W-:-:S06]  /*4750*/  ULEA UR10, UR12, UR10, 0x18 ;  /* 0x0000000a0c0a7291 */ /* 0x010fcc000f8ec0ff */
[----:B------:R-:W-:-:S06]  /*4760*/  LEA R5, R5, UR10, 0x2 ;  /* 0x0000000a05057c11 */ /* 0x000fcc000f8e10ff */
[----:B------:R-:W4:Y:S02]  /*4770*/  LDS R5, [R5] ;  /* 0x0000000005057984 */ /* 0x000f240000000800 */
[----:B----4-:R-:W-:-:S04]  /*4780*/  FSETP.GEU.AND P1, PT, R5, UR23, PT ;  /* 0x0000001705007c0b */ /* 0x010fc8000bf2e000 */
[----:B------:R-:W-:-:S13]  /*4790*/  FSETP.LTU.OR P1, PT, R5, RZ, P1 ;  /* 0x000000ff0500720b */ /* 0x000fda0000f29400 */
[----:B012--5:R-:W0:Y:S02]  /*47a0*/  @!P1 F2I.TRUNC.NTZ R7, R5 ;  /* 0x0000000500079305 */ /* 0x027e24000020f100 */
[----:B0-----:R-:W-:-:S05]  /*47b0*/  @!P1 IMAD R7, R7, UR21, R10 ;  /* 0x0000001507079c24 */ /* 0x001fca000f8e020a */
[----:B------:R-:W-:-:S05]  /*47c0*/  @!P1 LEA R7, R7, UR10, 0x2 ;  /* 0x0000000a07079c11 */ /* 0x000fca000f8e10ff */
[----:B------:R-:W0:Y:S02]  /*47d0*/  @!P1 LDS R4, [R7] ;  /* 0x0000000007049984 */ /* 0x000e240000000800 */
[----:B0-----:R-:W-:-:S05]  /*47e0*/  @!P1 FADD R4, R4, 1 ;  /* 0x3f80000004049421 */ /* 0x001fca0000000000 */
[----:B------:R1:W-:Y:S01]  /*47f0*/  @!P1 STS [R7], R4 ;  /* 0x0000000407009388 */ /* 0x0003e20000000800 */
[----:B------:R-:W-:Y:S05]  /*4800*/  BRA.U UP0, `(.L_x_86) ;  /* 0xfffffff500e07547 */ /* 0x000fea000b83ffff */
.L_x_74:
[----:B------:R-:W2:Y:S02]  /*4810*/  LDCU UR10, c[0x0][0x388] ;  /* 0x00007100ff0a77ac */ /* 0x000ea40008000800 */
[----:B--2---:R-:W-:Y:S01]  /*4820*/  UISETP.GE.AND UP0, UPT, UR10, 0x1, UPT ;  /* 0x000000010a00788c */ /* 0x004fe2000bf06270 */
[----:B------:R-:W-:Y:S08]  /*4830*/  BAR.SYNC.DEFER_BLOCKING 0x0 ;  /* 0x0000000000007b1d */ /* 0x000ff00000010000 */
[----:B------:R-:W-:Y:S05]  /*4840*/  BRA.U !UP0, `(.L_x_87) ;  /* 0x0000000508f07547 */ /* 0x000fea000b800000 */
[----:B------:R-:W-:Y:S01]  /*4850*/  UIADD3 UR4, UPT, UPT, UR10, -0x1, URZ ;  /* 0xffffffff0a047890 */ /* 0x000fe2000fffe0ff */
[----:B01----:R-:W-:-:S03]  /*4860*/  MOV R4, UR26 ;  /* 0x0000001a00047c02 */ /* 0x003fc60008000f00 */
[----:B------:R-:W-:Y:S02]  /*4870*/  UISETP.GE.U32.AND UP0, UPT, UR4, 0x7, UPT ;  /* 0x000000070400788c */ /* 0x000fe4000bf06070 */
[----:B------:R-:W-:Y:S01]  /*4880*/  IMAD R5, R4, UR8, R3 ;  /* 0x0000000804057c24 */ /* 0x000fe2000f8e0203 */
[----:B------:R-:W-:-:S03]  /*4890*/  UMOV UR4, URZ ;  /* 0x000000ff00047c82 */ /* 0x000fc60008000000 */
[----:B------:R-:W-:-:S03]  /*48a0*/  IMAD R6, R5, UR9, R0 ;  /* 0x0000000905067c24 */ /* 0x000fc6000f8e0200 */
[----:B------:R-:W-:Y:S05]  /*48b0*/  BRA.U !UP0, `(.L_x_88) ;  /* 0x0000000108b87547 */ /* 0x000fea000b800000 */
[----:B-----5:R-:W0:Y:S01]  /*48c0*/  LDC R7, c[0x0][0x388] ;  /* 0x0000e200ff077b82 */ /* 0x020e220000000800 */
[----:B------:R-:W-:Y:S01]  /*48d0*/  ULOP3.LUT UR10, UR10, 0x7ffffff8, URZ, 0xc0, !UPT ;  /* 0x7ffffff80a0a7892 */ /* 0x000fe2000f8ec0ff */
[----:B------:R-:W-:-:S06]  /*48e0*/  UMOV UR4, URZ ;  /* 0x000000ff00047c82 */ /* 0x000fcc0008000000 */
[----:B------:R-:W1:Y:S05]  /*48f0*/  LDC.64 R4, c[0x0][0x380] ;  /* 0x0000e000ff047b82 */ /* 0x000e6a0000000a00 */
.L_x_91:
[----:B------:R-:W-:Y:S04]  /*4900*/  BSSY.RECONVERGENT B0, `(.L_x_89) ;  /* 0x0000025000007945 */ /* 0x000fe80003800200 */
[----:B--2---:R-:W-:Y:S05]  /*4910*/  @P0 BRA `(.L_x_90) ;  /* 0x00000000008c0947 */ /* 0x004fea0003800000 */
[----:B------:R-:W2:Y:S01]  /*4920*/  S2UR UR13, SR_CgaCtaId ;  /* 0x00000000000d79c3 */ /* 0x000ea20000008800 */
[----:B---3--:R-:W-:Y:S01]  /*4930*/  IMAD.U32 R9, RZ, RZ, UR4 ;  /* 0x00000004ff097e24 */ /* 0x008fe2000f8e00ff */
[----:B------:R-:W-:Y:S01]  /*4940*/  UMOV UR12, 0x400 ;  /* 0x00000400000c7882 */ /* 0x000fe20000000000 */
[----:B------:R-:W-:Y:S02]  /*4950*/  IMAD.U32 R14, RZ, RZ, UR21 ;  /* 0x00000015ff0e7e24 */ /* 0x000fe4000f8e00ff */
[----:B------:R-:W-:Y:S01]  /*4960*/  IMAD R8, R9, UR21, R10 ;  /* 0x0000001509087c24 */ /* 0x000fe2000f8e020a */
[----:B------:R-:W-:Y:S01]  /*4970*/  MOV R9, UR21 ;  /* 0x0000001500097c02 */ /* 0x000fe20008000f00 */
[----:B------:R-:W-:Y:S01]  /*4980*/  IMAD.U32 R17, RZ, RZ, UR21 ;  /* 0x00000015ff117e24 */ /* 0x000fe2000f8e00ff */
[----:B--2---:R-:W-:-:S06]  /*4990*/  ULEA UR12, UR13, UR12, 0x18 ;  /* 0x0000000c0d0c7291 */ /* 0x004fcc000f8ec0ff */
[----:B------:R-:W-:Y:S01]  /*49a0*/  LEA R13, R8, UR12, 0x2 ;  /* 0x0000000c080d7c11 */ /* 0x000fe2000f8e10ff */
[----:B------:R-:W-:-:S04]  /*49b0*/  IMAD.U32 R8, RZ, RZ, UR21 ;  /* 0x00000015ff087e24 */ /* 0x000fc8000f8e00ff */
[----:B------:R-:W-:Y:S02]  /*49c0*/  IMAD R15, R14, 0x4, R13 ;  /* 0x000000040e0f7824 */ /* 0x000fe400078e020d */
[----:B------:R-:W2:Y:S02]  /*49d0*/  LDS R13, [R13] ;  /* 0x000000000d0d7984 */ /* 0x000ea40000000800 */
[----:B------:R-:W-:Y:S02]  /*49e0*/  IMAD R14, R8, 0x4, R15 ;  /* 0x00000004080e7824 */ /* 0x000fe400078e020f */
[----:B------:R-:W3:Y:S02]  /*49f0*/  LDS R15, [R15] ;  /* 0x000000000f0f7984 */ /* 0x000ee40000000800 */
[----:B------:R-:W-:-:S04]  /*4a00*/  IMAD R16, R9, 0x4, R14 ;  /* 0x0000000409107824 */ /* 0x000fc800078e020e */
[----:B------:R-:W-:Y:S01]  /*4a10*/  IMAD R18, R17, 0x4, R16 ;  /* 0x0000000411127824 */ /* 0x000fe200078e0210 */
[----:B------:R-:W4:Y:S04]  /*4a20*/  LDS R19, [R16] ;  /* 0x0000000010137984 */ /* 0x000f280000000800 */
[----:B------:R-:W-:Y:S01]  /*4a30*/  LEA R20, R9, R18, 0x2 ;  /* 0x0000001209147211 */ /* 0x000fe200078e10ff */
[----:B------:R-:W5:Y:S04]  /*4a40*/  LDS R21, [R18] ;  /* 0x0000000012157984 */ /* 0x000f680000000800 */
[----:B------:R-:W-:Y:S01]  /*4a50*/  IMAD R24, R17, 0x4, R20 ;  /* 0x0000000411187824 */ /* 0x000fe200078e0214 */
[----:B------:R-:W5:Y:S03]  /*4a60*/  LDS R25, [R20] ;  /* 0x0000000014197984 */ /* 0x000f660000000800 */
[----:B------:R-:W-:Y:S01]  /*4a70*/  IMAD R26, R9, 0x4, R24 ;  /* 0x00000004091a7824 */ /* 0x000fe200078e0218 */
[----:B------:R-:W5:Y:S01]  /*4a80*/  LDS R17, [R14] ;  /* 0x000000000e117984 */ /* 0x000f620000000800 */
[----:B0-----:R-:W-:-:S03]  /*4a90*/  IMAD R9, R6, R7, UR4 ;  /* 0x0000000406097e24 */ /* 0x001fc6000f8e0207 */
[----:B------:R-:W0:Y:S01]  /*4aa0*/  LDS R27, [R24] ;  /* 0x00000000181b7984 */ /* 0x000e220000000800 */
[----:B-1----:R-:W-:-:S03]  /*4ab0*/  IMAD.WIDE R8, R9, 0x4, R4 ;  /* 0x0000000409087825 */ /* 0x002fc600078e0204 */
[----:B------:R-:W1:Y:S04]  /*4ac0*/  LDS R29, [R26] ;  /* 0x000000001a1d7984 */ /* 0x000e680000000800 */
[----:B--2---:R2:W-:Y:S04]  /*4ad0*/  STG.E desc[UR14][R8.64], R13 ;  /* 0x0000000d08007986 */ /* 0x0045e8000c10190e */
[----:B---3--:R2:W-:Y:S04]  /*4ae0*/  STG.E desc[UR14][R8.64+0x4], R15 ;  /* 0x0000040f08007986 */ /* 0x0085e8000c10190e */
[----:B----4-:R2:W-:Y:S04]  /*4af0*/  STG.E desc[UR14][R8.64+0xc], R19 ;  /* 0x00000c1308007986 */ /* 0x0105e8000c10190e */
[----:B-----5:R2:W-:Y:S04]  /*4b00*/  STG.E desc[UR14][R8.64+0x10], R21 ;  /* 0x0000101508007986 */ /* 0x0205e8000c10190e */
[----:B------:R2:W-:Y:S04]  /*4b10*/  STG.E desc[UR14][R8.64+0x14], R25 ;  /* 0x0000141908007986 */ /* 0x0005e8000c10190e */
[----:B------:R2:W-:Y:S04]  /*4b20*/  STG.E desc[UR14][R8.64+0x8], R17 ;  /* 0x0000081108007986 */ /* 0x0005e8000c10190e */
[----:B0-----:R2:W-:Y:S04]  /*4b30*/  STG.E desc[UR14][R8.64+0x18], R27 ;  /* 0x0000181b08007986 */ /* 0x0015e8000c10190e */
[----:B-1----:R2:W-:Y:S02]  /*4b40*/  STG.E desc[UR14][R8.64+0x1c], R29 ;  /* 0x00001c1d08007986 */ /* 0x0025e4000c10190e */
.L_x_90:
[----:B------:R-:W-:Y:S05]  /*4b50*/  BSYNC.RECONVERGENT B0 ;  /* 0x0000000000007941 */ /* 0x000fea0003800200 */
.L_x_89:
[----:B------:R-:W-:-:S04]  /*4b60*/  UIADD3 UR4, UPT, UPT, UR4, 0x8, URZ ;  /* 0x0000000804047890 */ /* 0x000fc8000fffe0ff */
[----:B------:R-:W-:-:S09]  /*4b70*/  UISETP.NE.AND UP0, UPT, UR4, UR10, UPT ;  /* 0x0000000a0400728c */ /* 0x000fd2000bf05270 */
[----:B------:R-:W-:Y:S05]  /*4b80*/  BRA.U UP0, `(.L_x_91) ;  /* 0xfffffffd005c7547 */ /* 0x000fea000b83ffff */
[----:B------:R-:W-:-:S05]  /*4b90*/  UMOV UR4, UR10 ;  /* 0x0000000a00047c82 */ /* 0x000fca0008000000 */
.L_x_88:
[----:B------:R-:W-:-:S09]  /*4ba0*/  UISETP.NE.AND UP0, UPT, UR5, URZ, UPT ;  /* 0x000000ff0500728c */ /* 0x000fd2000bf05270 */
[----:B------:R-:W-:Y:S05]  /*4bb0*/  BRA.U !UP0, `(.L_x_87) ;  /* 0x0000000508147547 */ /* 0x000fea000b800000 */
[----:B------:R-:W-:-:S04]  /*4bc0*/  UIADD3 UR10, UPT, UPT, UR5, -0x1, URZ ;  /* 0xffffffff050a7890 */ /* 0x000fc8000fffe0ff */
[----:B------:R-:W-:-:S09]  /*4bd0*/  UISETP.GE.U32.AND UP0, UPT, UR10, 0x3, UPT ;  /* 0x000000030a00788c */ /* 0x000fd2000bf06070 */
[----:B------:R-:W-:Y:S05]  /*4be0*/  BRA.U !UP0, `(.L_x_92) ;  /* 0x0000000108707547 */ /* 0x000fea000b800000 */
[----:B------:R-:W-:Y:S04]  /*4bf0*/  BSSY.RECONVERGENT B0, `(.L_x_93) ;  /* 0x000001a000007945 */ /* 0x000fe80003800200 */
[----:B------:R-:W-:Y:S05]  /*4c00*/  @P0 BRA `(.L_x_94) ;  /* 0x0000000000600947 */ /* 0x000fea0003800000 */
[----:B------:R-:W4:Y:S01]  /*4c10*/  S2UR UR12, SR_CgaCtaId ;  /* 0x00000000000c79c3 */ /* 0x000f220000008800 */
[----:B-1----:R-:W-:Y:S01]  /*4c20*/  IMAD.U32 R5, RZ, RZ, UR4 ;  /* 0x00000004ff057e24 */ /* 0x002fe2000f8e00ff */
[----:B------:R-:W-:Y:S01]  /*4c30*/  UMOV UR10, 0x400 ;  /* 0x00000400000a7882 */ /* 0x000fe20000000000 */
[----:B--23--:R-:W-:Y:S02]  /*4c40*/  IMAD.U32 R8, RZ, RZ, UR21 ;  /* 0x00000015ff087e24 */ /* 0x00cfe4000f8e00ff */
[----:B------:R-:W-:Y:S01]  /*4c50*/  IMAD R4, R5, UR21, R10 ;  /* 0x0000001505047c24 */ /* 0x000fe2000f8e020a */
[----:B------:R-:W-:Y:S01]  /*4c60*/  MOV R5, UR21 ;  /* 0x0000001500057c02 */ /* 0x000fe20008000f00 */
[----:B------:R-:W-:Y:S01]  /*4c70*/  IMAD.U32 R9, RZ, RZ, UR21 ;  /* 0x00000015ff097e24 */ /* 0x000fe2000f8e00ff */
[----:B----4-:R-:W-:-:S06]  /*4c80*/  ULEA UR10, UR12, UR10, 0x18 ;  /* 0x0000000a0c0a7291 */ /* 0x010fcc000f8ec0ff */
[----:B0----5:R-:W-:-:S05]  /*4c90*/  LEA R7, R4, UR10, 0x2 ;  /* 0x0000000a04077c11 */ /* 0x021fca000f8e10ff */
[----:B------:R-:W-:Y:S02]  /*4ca0*/  IMAD R8, R8, 0x4, R7 ;  /* 0x0000000408087824 */ /* 0x000fe400078e0207 */
[----:B------:R-:W0:Y:S02]  /*4cb0*/  LDS R7, [R7] ;  /* 0x0000000007077984 */ /* 0x000e240000000800 */
[----:B------:R-:W-:Y:S02]  /*4cc0*/  IMAD R14, R5, 0x4, R8 ;  /* 0x00000004050e7824 */ /* 0x000fe400078e0208 */
[----:B------:R-:W1:Y:S01]  /*4cd0*/  LDS R13, [R8] ;  /* 0x00000000080d7984 */ /* 0x000e620000000800 */
[----:B------:R-:W2:Y:S01]  /*4ce0*/  LDC.64 R4, c[0x0][0x380] ;  /* 0x0000e000ff047b82 */ /* 0x000ea20000000a00 */
[----:B------:R-:W-:Y:S02]  /*4cf0*/  IMAD R16, R9, 0x4, R14 ;  /* 0x0000000409107824 */ /* 0x000fe400078e020e */
[----:B------:R-:W3:Y:S04]  /*4d00*/  LDS R15, [R14] ;  /* 0x000000000e0f7984 */ /* 0x000ee80000000800 */
[----:B------:R-:W4:Y:S01]  /*4d10*/  LDS R17, [R16] ;  /* 0x0000000010117984 */ /* 0x000f220000000800 */
[----:B------:R-:W0:Y:S02]  /*4d20*/  LDC R9, c[0x0][0x388] ;  /* 0x0000e200ff097b82 */ /* 0x000e240000000800 */
[----:B0-----:R-:W-:-:S04]  /*4d30*/  IMAD R9, R6, R9, UR4 ;  /* 0x0000000406097e24 */ /* 0x001fc8000f8e0209 */
[----:B--2---:R-:W-:-:S05]  /*4d40*/  IMAD.WIDE R4, R9, 0x4, R4 ;  /* 0x0000000409047825 */ /* 0x004fca00078e0204 */
[----:B------:R0:W-:Y:S04]  /*4d50*/  STG.E desc[UR14][R4.64], R7 ;  /* 0x0000000704007986 */ /* 0x0001e8000c10190e */
[----:B-1----:R0:W-:Y:S04]  /*4d60*/  STG.E desc[UR14][R4.64+0x4], R13 ;  /* 0x0000040d04007986 */ /* 0x0021e8000c10190e */
[----:B---3--:R0:W-:Y:S04]  /*4d70*/  STG.E desc[UR14][R4.64+0x8], R15 ;  /* 0x0000080f04007986 */ /* 0x0081e8000c10190e */
[----:B----4-:R0:W-:Y:S02]  /*4d80*/  STG.E desc[UR14][R4.64+0xc], R17 ;  /* 0x00000c1104007986 */ /* 0x0101e4000c10190e */
.L_x_94:
[----:B------:R-:W-:Y:S05]  /*4d90*/  BSYNC.RECONVERGENT B0 ;  /* 0x0000000000007941 */ /* 0x000fea0003800200 */
.L_x_93:
[----:B------:R-:W-:-:S12]  /*4da0*/  UIADD3 UR4, UPT, UPT, UR4, 0x4, URZ ;  /* 0x0000000404047890 */ /* 0x000fd8000fffe0ff */
.L_x_92:
[----:B--23--:R-:W0:Y:S02]  /*4db0*/  LDC R9, c[0x0][0x388] ;  /* 0x0000e200ff097b82 */ /* 0x00ce240000000800 */
[----:B01----:R-:W-:-:S13]  /*4dc0*/  LOP3.LUT P1, R4, R9, 0x3, RZ, 0xc0, !PT ;  /* 0x0000000309047812 */ /* 0x003fda000782c0ff */
[----:B------:R-:W-:Y:S05]  /*4dd0*/  @!P1 BRA `(.L_x_87) ;  /* 0x00000000008c9947 */ /* 0x000fea0003800000 */
[----:B------:R-:W-:-:S13]  /*4de0*/  ISETP.NE.AND P1, PT, R4, 0x1, PT ;  /* 0x000000010400780c */ /* 0x000fda0003f25270 */
[----:B------:R-:W-:Y:S05]  /*4df0*/  @!P1 BRA `(.L_x_95) ;  /* 0x00000000004c9947 */ /* 0x000fea0003800000 */
[----:B------:R-:W-:Y:S04]  /*4e00*/  BSSY.RECONVERGENT B0, `(.L_x_96) ;  /* 0x0000011000007945 */ /* 0x000fe80003800200 */
[----:B------:R-:W-:Y:S05]  /*4e10*/  @P0 BRA `(.L_x_97) ;  /* 0x00000000003c0947 */ /* 0x000fea0003800000 */
[----:B------:R-:W0:Y:S01]  /*4e20*/  S2UR UR12, SR_CgaCtaId ;  /* 0x00000000000c79c3 */ /* 0x000e220000008800 */
[----:B------:R-:W-:Y:S01]  /*4e30*/  MOV R5, UR4 ;  /* 0x0000000400057c02 */ /* 0x000fe20008000f00 */
[----:B------:R-:W-:Y:S01]  /*4e40*/  UMOV UR10, 0x400 ;  /* 0x00000400000a7882 */ /* 0x000fe20000000000 */
[----:B------:R-:W-:Y:S02]  /*4e50*/  IMAD.U32 R8, RZ, RZ, UR21 ;  /* 0x00000015ff087e24 */ /* 0x000fe4000f8e00ff */
[----:B------:R-:W-:Y:S02]  /*4e60*/  IMAD R13, R6, R9, UR4 ;  /* 0x00000004060d7e24 */ /* 0x000fe4000f8e0209 */
[----:B------:R-:W-:Y:S01]  /*4e70*/  IMAD R4, R5, UR21, R10 ;  /* 0x0000001505047c24 */ /* 0x000fe2000f8e020a */
[----:B0-----:R-:W-:-:S06]  /*4e80*/  ULEA UR10, UR12, UR10, 0x18 ;  /* 0x0000000a0c0a7291 */ /* 0x001fcc000f8ec0ff */
[----:B-----5:R-:W-:Y:S02]  /*4e90*/  LEA R7, R4, UR10, 0x2 ;  /* 0x0000000a04077c11 */ /* 0x020fe4000f8e10ff */
[----:B------:R-:W0:Y:S03]  /*4ea0*/  LDC.64 R4, c[0x0][0x380] ;  /* 0x0000e000ff047b82 */ /* 0x000e260000000a00 */
[----:B------:R-:W-:Y:S02]  /*4eb0*/  IMAD R8, R8, 0x4, R7 ;  /* 0x0000000408087824 */ /* 0x000fe400078e0207 */
[----:B------:R-:W1:Y:S04]  /*4ec0*/  LDS R7, [R7] ;  /* 0x0000000007077984 */ /* 0x000e680000000800 */
[----:B------:R-:W2:Y:S01]  /*4ed0*/  LDS R15, [R8] ;  /* 0x00000000080f7984 */ /* 0x000ea20000000800 */
[----:B0-----:R-:W-:-:S05]  /*4ee0*/  IMAD.WIDE R4, R13, 0x4, R4 ;  /* 0x000000040d047825 */ /* 0x001fca00078e0204 */
[----:B-1----:R0:W-:Y:S04]  /*4ef0*/  STG.E desc[UR14][R4.64], R7 ;  /* 0x0000000704007986 */ /* 0x0021e8000c10190e */
[----:B--2---:R0:W-:Y:S02]  /*4f00*/  STG.E desc[UR14][R4.64+0x4], R15 ;  /* 0x0000040f04007986 */ /* 0x0041e4000c10190e */
.L_x_97:
[----:B------:R-:W-:Y:S05]  /*4f10*/  BSYNC.RECONVERGENT B0 ;  /* 0x0000000000007941 */ /* 0x000fea0003800200 */
.L_x_96:
[----:B------:R-:W-:-:S12]  /*4f20*/  UIADD3 UR4, UPT, UPT, UR4, 0x2, URZ ;  /* 0x0000000204047890 */ /* 0x000fd8000fffe0ff */
.L_x_95:
[----:B------:R-:W-:Y:S04]  /*4f30*/  BSSY.RECONVERGENT B0, `(.L_x_87) ;  /* 0x000000d000007945 */ /* 0x000fe80003800200 */
[----:B------:R-:W-:Y:S05]  /*4f40*/  @P4 BRA `(.L_x_98) ;  /* 0x00000000002c4947 */ /* 0x000fea0003800000 */
[----:B------:R-:W1:Y:S01]  /*4f50*/  S2UR UR12, SR_CgaCtaId ;  /* 0x00000000000c79c3 */ /* 0x000e620000008800 */
[----:B0-----:R-:W-:Y:S01]  /*4f60*/  IMAD.U32 R5, RZ, RZ, UR4 ;  /* 0x00000004ff057e24 */ /* 0x001fe2000f8e00ff */
[----:B------:R-:W-:Y:S01]  /*4f70*/  UMOV UR10, 0x400 ;  /* 0x00000400000a7882 */ /* 0x000fe20000000000 */
[----:B------:R-:W-:Y:S02]  /*4f80*/  IMAD R9, R6, R9, UR4 ;  /* 0x0000000406097e24 */ /* 0x000fe4000f8e0209 */
[----:B------:R-:W-:Y:S01]  /*4f90*/  IMAD R4, R5, UR21, R10 ;  /* 0x0000001505047c24 */ /* 0x000fe2000f8e020a */
[----:B-1----:R-:W-:-:S06]  /*4fa0*/  ULEA UR10, UR12, UR10, 0x18 ;  /* 0x0000000a0c0a7291 */ /* 0x002fcc000f8ec0ff */
[----:B-----5:R-:W-:Y:S02]  /*4fb0*/  LEA R7, R4, UR10, 0x2 ;  /* 0x0000000a04077c11 */ /* 0x020fe4000f8e10ff */
[----:B------:R-:W0:Y:S04]  /*4fc0*/  LDC.64 R4, c[0x0][0x380] ;  /* 0x0000e000ff047b82 */ /* 0x000e280000000a00 */
[----:B------:R-:W1:Y:S01]  /*4fd0*/  LDS R7, [R7] ;  /* 0x0000000007077984 */ /* 0x000e620000000800 */
[----:B0-----:R-:W-:-:S05]  /*4fe0*/  IMAD.WIDE R4, R9, 0x4, R4 ;  /* 0x0000000409047825 */ /* 0x001fca00078e0204 */
[----:B-1----:R1:W-:Y:S02]  /*4ff0*/  STG.E desc[UR14][R4.64], R7 ;  /* 0x0000000704007986 */ /* 0x0023e4000c10190e */
.L_x_98:
[----:B------:R-:W-:Y:S05]  /*5000*/  BSYNC.RECONVERGENT B0 ;  /* 0x0000000000007941 */ /* 0x000fea0003800200 */
.L_x_87:
[----:B------:R-:W-:-:S04]  /*5010*/  UIADD3 UR26, UPT, UPT, UR26, 0x1, URZ ;  /* 0x000000011a1a7890 */ /* 0x000fc8000fffe0ff */
[----:B------:R-:W-:-:S09]  /*5020*/  UISETP.NE.AND UP0, UPT, UR26, UR7, UPT ;  /* 0x000000071a00728c */ /* 0x000fd2000bf05270 */
[----:B------:R-:W-:Y:S05]  /*5030*/  BRA.U UP0, `(.L_x_99) ;  /* 0xffffffd100ec7547 */ /* 0x000fea000b83ffff */
[----:B------:R-:W-:Y:S05]  /*5040*/  EXIT ;  /* 0x000000000000794d */ /* 0x000fea0003800000 */
.L_x_100:
[----:B------:R-:W-:-:S00]  /*5050*/  BRA `(.L_x_100) ;  /* 0xfffffffc00fc7947 */ /* 0x000fc0000383ffff */
[----:B------:R-:W-:-:S00]  /*5060*/  NOP ;  /* 0x0000000000007918 */ /* 0x000fc00000000000 */
        /* <DEDUP_REMOVED lines=9> */
.L_x_101:


//--------------------- .nv.shared._Z12histogram_3dPfiPKfiiiiiiiiii --------------------------
	.section	.nv.shared._Z12histogram_3dPfiPKfiiiiiiiiii,"aw",@nobits
	.sectionflags	@""
	.align	16
	.zero		1024


//--------------------- .nv.shared.reserved.0     --------------------------
	.section	.nv.shared.reserved.0,"aw",@nobits
	.weak		__nv_reservedSMEM_offset_0_alias
	.size		__nv_reservedSMEM_offset_0_alias, 0, 64
	.other		__nv_reservedSMEM_offset_0_alias,@"STO_CUDA_RESERVED_SHARED STV_DEFAULT"
__nv_reservedSMEM_offset_0_alias:
	.zero		0
	.zero		64


//--------------------- .nv.constant0._Z12histogram_3dPfiPKfiiiiiiiiii --------------------------
	.section	.nv.constant0._Z12histogram_3dPfiPKfiiiiiiiiii,"a",@progbits
	.sectionflags	@""
	.align	4
.nv.constant0._Z12histogram_3dPfiPKfiiiiiiiiii:
	.zero		960


//--------------------- SYMBOLS --------------------------

	.type		.nv.reservedSmem.offset0,@object
	.size		.nv.reservedSmem.offset0,0x4
	.type		.nv.reservedSmem.cap,@object
	.size		.nv.reservedSmem.cap,0x4
